	.target	sm_100a

	.elftype	@"ET_EXEC"


//--------------------- .note.nv.tkinfo           --------------------------
	.section	.note.nv.tkinfo,"",@"SHT_NOTE"
	.sectionflags	@"SHF_NOTE_NV_TKINFO"
	.tkinfo
        /*0018*/ 	.word	0x00000002
        /*0030*/ 	.string	""
        /*0030*/ 	.string	"ptxas"
        /*0030*/ 	.string	"Cuda compilation tools, release 13.0, V13.0.88"
        /*0030*/ 	.string	"Build cuda_13.0.r13.0/compiler.36424714_0"
        /*0030*/ 	.string	"-arch sm_100a -m 64 "



//--------------------- .note.nv.cuinfo           --------------------------
	.section	.note.nv.cuinfo,"",@"SHT_NOTE"
	.sectionflags	@"SHF_NOTE_NV_CUINFO"
        /*0018*/ 	.short	0x0002
        /*001a*/ 	.short	0x0064
        /*001c*/ 	.short	0x0082
	.zero		2


//--------------------- .nv.info                  --------------------------
	.section	.nv.info,"",@"SHT_CUDA_INFO"
	.align	4


	//----- nvinfo : EIATTR_REGCOUNT
	.align		4
        /*0000*/ 	.byte	0x04, 0x2f
        /*0002*/ 	.short	(.L_19 - .L_18)
	.align		4
.L_18:
        /*0004*/ 	.word	index@(_ZN7cutlass13device_kernelINS_4gemm6kernel13GemmUniversalIN4cute5tupleIJiiiiEEENS1_10collective13CollectiveMmaINS1_35MainloopSm100TmaUmmaWarpSpecializedILi5ELi2ELi4ENS5_IJNS4_1CILi1EEENSA_ILi2EEESB_EEEEENS5_IJNSA_ILi64EEENSA_ILi128EEESF_EEENS_12float_e4m3_tENS5_IJlSB_lEEESI_SJ_NS4_8TiledMMAINS4_8MMA_AtomIJNS4_10MMA_TraitsINS4_19SM100_MMA_F8F6F4_SSEJSI_SI_fSF_SG_NS4_17integral_constantINS4_4UMMA5MajorELSQ_0EEESR_NSO_INSP_7ScaleInELSS_0EEEST_EEEEEENS4_6LayoutINS5_IJSB_SB_SB_EEENS5_IJNSA_ILi0EEESY_SY_EEEEENS5_IJNS4_10UnderscoreES11_S11_EEEEENS4_23SM90_TMA_LOAD_MULTICASTENS4_14ComposedLayoutINS4_7SwizzleILi2ELi4ELi3EEENS4_18smem_ptr_flag_bitsILi8EEENSW_INS5_IJNSA_ILi8EEESF_EEENS5_IJSF_SB_EEEEEEEvNS4_8identityENS4_13SM90_TMA_LOADES1E_vS1F_EENS_8epilogue10collective18CollectiveEpilogueINS1I_23Sm100TmaWarpSpecializedILi2ELi2ELi32ELb0ELb0EEEJSH_NS5_IJNSW_ISF_SB_EES1N_EEESI_SJ_SI_SJ_NS1I_6fusion15FusionCallbacksIS1M_NS1P_17LinearCombinationISI_fSI_fLNS_15FloatRoundStyleE2EEESH_S1O_JEEENS4_5SM1004TMEM4LOAD26SM100_TMEM_LOAD_16dp32b32xES1G_S1E_NS4_39AutoVectorizingCopyWithAssumedAlignmentILi128EEENS4_14SM90_TMA_STOREES1E_S20_S20_EEEvvEEEEvNT_6ParamsE)
        /*0008*/ 	.word	0x00000072


	//----- nvinfo : EIATTR_FRAME_SIZE
	.align		4
.L_19:
        /*000c*/ 	.byte	0x04, 0x11
        /*000e*/ 	.short	(.L_21 - .L_20)
	.align		4
.L_20:
        /*0010*/ 	.word	index@($__internal_2_$__cuda_sm10x_tcgen05_guardrail_trap_unallocated_columns_being_dealloced)
        /*0014*/ 	.word	0x00000000


	//----- nvinfo : EIATTR_FRAME_SIZE
	.align		4
.L_21:
        /*0018*/ 	.byte	0x04, 0x11
        /*001a*/ 	.short	(.L_23 - .L_22)
	.align		4
.L_22:
        /*001c*/ 	.word	index@($__internal_1_$__cuda_sm10x_tcgen05_guardrail_trap_phase_invalid_during_alloc)
        /*0020*/ 	.word	0x00000000


	//----- nvinfo : EIATTR_FRAME_SIZE
	.align		4
.L_23:
        /*0024*/ 	.byte	0x04, 0x11
        /*0026*/ 	.short	(.L_25 - .L_24)
	.align		4
.L_24:
        /*0028*/ 	.word	index@($__internal_0_$__cuda_sm10x_tcgen05_guardrail_trap_col_being_dealloced_not_returned_by_alloc)
        /*002c*/ 	.word	0x00000000


	//----- nvinfo : EIATTR_FRAME_SIZE
	.align		4
.L_25:
        /*0030*/ 	.byte	0x04, 0x11
        /*0032*/ 	.short	(.L_27 - .L_26)
	.align		4
.L_26:
        /*0034*/ 	.word	index@(_ZN7cutlass13device_kernelINS_4gemm6kernel13GemmUniversalIN4cute5tupleIJiiiiEEENS1_10collective13CollectiveMmaINS1_35MainloopSm100TmaUmmaWarpSpecializedILi5ELi2ELi4ENS5_IJNS4_1CILi1EEENSA_ILi2EEESB_EEEEENS5_IJNSA_ILi64EEENSA_ILi128EEESF_EEENS_12float_e4m3_tENS5_IJlSB_lEEESI_SJ_NS4_8TiledMMAINS4_8MMA_AtomIJNS4_10MMA_TraitsINS4_19SM100_MMA_F8F6F4_SSEJSI_SI_fSF_SG_NS4_17integral_constantINS4_4UMMA5MajorELSQ_0EEESR_NSO_INSP_7ScaleInELSS_0EEEST_EEEEEENS4_6LayoutINS5_IJSB_SB_SB_EEENS5_IJNSA_ILi0EEESY_SY_EEEEENS5_IJNS4_10UnderscoreES11_S11_EEEEENS4_23SM90_TMA_LOAD_MULTICASTENS4_14ComposedLayoutINS4_7SwizzleILi2ELi4ELi3EEENS4_18smem_ptr_flag_bitsILi8EEENSW_INS5_IJNSA_ILi8EEESF_EEENS5_IJSF_SB_EEEEEEEvNS4_8identityENS4_13SM90_TMA_LOADES1E_vS1F_EENS_8epilogue10collective18CollectiveEpilogueINS1I_23Sm100TmaWarpSpecializedILi2ELi2ELi32ELb0ELb0EEEJSH_NS5_IJNSW_ISF_SB_EES1N_EEESI_SJ_SI_SJ_NS1I_6fusion15FusionCallbacksIS1M_NS1P_17LinearCombinationISI_fSI_fLNS_15FloatRoundStyleE2EEESH_S1O_JEEENS4_5SM1004TMEM4LOAD26SM100_TMEM_LOAD_16dp32b32xES1G_S1E_NS4_39AutoVectorizingCopyWithAssumedAlignmentILi128EEENS4_14SM90_TMA_STOREES1E_S20_S20_EEEvvEEEEvNT_6ParamsE)
        /*0038*/ 	.word	0x00000000


	//----- nvinfo : EIATTR_MIN_STACK_SIZE
	.align		4
.L_27:
        /*003c*/ 	.byte	0x04, 0x12
        /*003e*/ 	.short	(.L_29 - .L_28)
	.align		4
.L_28:
        /*0040*/ 	.word	index@(_ZN7cutlass13device_kernelINS_4gemm6kernel13GemmUniversalIN4cute5tupleIJiiiiEEENS1_10collective13CollectiveMmaINS1_35MainloopSm100TmaUmmaWarpSpecializedILi5ELi2ELi4ENS5_IJNS4_1CILi1EEENSA_ILi2EEESB_EEEEENS5_IJNSA_ILi64EEENSA_ILi128EEESF_EEENS_12float_e4m3_tENS5_IJlSB_lEEESI_SJ_NS4_8TiledMMAINS4_8MMA_AtomIJNS4_10MMA_TraitsINS4_19SM100_MMA_F8F6F4_SSEJSI_SI_fSF_SG_NS4_17integral_constantINS4_4UMMA5MajorELSQ_0EEESR_NSO_INSP_7ScaleInELSS_0EEEST_EEEEEENS4_6LayoutINS5_IJSB_SB_SB_EEENS5_IJNSA_ILi0EEESY_SY_EEEEENS5_IJNS4_10UnderscoreES11_S11_EEEEENS4_23SM90_TMA_LOAD_MULTICASTENS4_14ComposedLayoutINS4_7SwizzleILi2ELi4ELi3EEENS4_18smem_ptr_flag_bitsILi8EEENSW_INS5_IJNSA_ILi8EEESF_EEENS5_IJSF_SB_EEEEEEEvNS4_8identityENS4_13SM90_TMA_LOADES1E_vS1F_EENS_8epilogue10collective18CollectiveEpilogueINS1I_23Sm100TmaWarpSpecializedILi2ELi2ELi32ELb0ELb0EEEJSH_NS5_IJNSW_ISF_SB_EES1N_EEESI_SJ_SI_SJ_NS1I_6fusion15FusionCallbacksIS1M_NS1P_17LinearCombinationISI_fSI_fLNS_15FloatRoundStyleE2EEESH_S1O_JEEENS4_5SM1004TMEM4LOAD26SM100_TMEM_LOAD_16dp32b32xES1G_S1E_NS4_39AutoVectorizingCopyWithAssumedAlignmentILi128EEENS4_14SM90_TMA_STOREES1E_S20_S20_EEEvvEEEEvNT_6ParamsE)
        /*0044*/ 	.word	0x00000000
.L_29:


//--------------------- .nv.compat                --------------------------
	.section	.nv.compat,"",@"SHT_CUDA_COMPAT_INFO"
	.align	4
        /*0000*/ 	.byte	0x02, 0x09, 0x01, 0x00, 0x02, 0x02, 0x02, 0x00, 0x02, 0x05, 0x05, 0x00, 0x03, 0x07, 0x01, 0x01
        /*0010*/ 	.byte	0x02, 0x03, 0x01, 0x00, 0x02, 0x06, 0x01, 0x00, 0x04, 0x0b, 0x08, 0x00, 0x09, 0x00, 0x00, 0x00
        /*0020*/ 	.byte	0x00, 0x00, 0x00, 0x00


//--------------------- .nv.info._ZN7cutlass13device_kernelINS_4gemm6kernel13GemmUniversalIN4cute5tupleIJiiiiEEENS1_10collective13CollectiveMmaINS1_35MainloopSm100TmaUmmaWarpSpecializedILi5ELi2ELi4ENS5_IJNS4_1CILi1EEENSA_ILi2EEESB_EEEEENS5_IJNSA_ILi64EEENSA_ILi128EEESF_EEENS_12float_e4m3_tENS5_IJlSB_lEEESI_SJ_NS4_8TiledMMAINS4_8MMA_AtomIJNS4_10MMA_TraitsINS4_19SM100_MMA_F8F6F4_SSEJSI_SI_fSF_SG_NS4_17integral_constantINS4_4UMMA5MajorELSQ_0EEESR_NSO_INSP_7ScaleInELSS_0EEEST_EEEEEENS4_6LayoutINS5_IJSB_SB_SB_EEENS5_IJNSA_ILi0EEESY_SY_EEEEENS5_IJNS4_10UnderscoreES11_S11_EEEEENS4_23SM90_TMA_LOAD_MULTICASTENS4_14ComposedLayoutINS4_7SwizzleILi2ELi4ELi3EEENS4_18smem_ptr_flag_bitsILi8EEENSW_INS5_IJNSA_ILi8EEESF_EEENS5_IJSF_SB_EEEEEEEvNS4_8identityENS4_13SM90_TMA_LOADES1E_vS1F_EENS_8epilogue10collective18CollectiveEpilogueINS1I_23Sm100TmaWarpSpecializedILi2ELi2ELi32ELb0ELb0EEEJSH_NS5_IJNSW_ISF_SB_EES1N_EEESI_SJ_SI_SJ_NS1I_6fusion15FusionCallbacksIS1M_NS1P_17LinearCombinationISI_fSI_fLNS_15FloatRoundStyleE2EEESH_S1O_JEEENS4_5SM1004TMEM4LOAD26SM100_TMEM_LOAD_16dp32b32xES1G_S1E_NS4_39AutoVectorizingCopyWithAssumedAlignmentILi128EEENS4_14SM90_TMA_STOREES1E_S20_S20_EEEvvEEEEvNT_6ParamsE --------------------------
	.section	.nv.info._ZN7cutlass13device_kernelINS_4gemm6kernel13GemmUniversalIN4cute5tupleIJiiiiEEENS1_10collective13CollectiveMmaINS1_35MainloopSm100TmaUmmaWarpSpecializedILi5ELi2ELi4ENS5_IJNS4_1CILi1EEENSA_ILi2EEESB_EEEEENS5_IJNSA_ILi64EEENSA_ILi128EEESF_EEENS_12float_e4m3_tENS5_IJlSB_lEEESI_SJ_NS4_8TiledMMAINS4_8MMA_AtomIJNS4_10MMA_TraitsINS4_19SM100_MMA_F8F6F4_SSEJSI_SI_fSF_SG_NS4_17integral_constantINS4_4UMMA5MajorELSQ_0EEESR_NSO_INSP_7ScaleInELSS_0EEEST_EEEEEENS4_6LayoutINS5_IJSB_SB_SB_EEENS5_IJNSA_ILi0EEESY_SY_EEEEENS5_IJNS4_10UnderscoreES11_S11_EEEEENS4_23SM90_TMA_LOAD_MULTICASTENS4_14ComposedLayoutINS4_7SwizzleILi2ELi4ELi3EEENS4_18smem_ptr_flag_bitsILi8EEENSW_INS5_IJNSA_ILi8EEESF_EEENS5_IJSF_SB_EEEEEEEvNS4_8identityENS4_13SM90_TMA_LOADES1E_vS1F_EENS_8epilogue10collective18CollectiveEpilogueINS1I_23Sm100TmaWarpSpecializedILi2ELi2ELi32ELb0ELb0EEEJSH_NS5_IJNSW_ISF_SB_EES1N_EEESI_SJ_SI_SJ_NS1I_6fusion15FusionCallbacksIS1M_NS1P_17LinearCombinationISI_fSI_fLNS_15FloatRoundStyleE2EEESH_S1O_JEEENS4_5SM1004TMEM4LOAD26SM100_TMEM_LOAD_16dp32b32xES1G_S1E_NS4_39AutoVectorizingCopyWithAssumedAlignmentILi128EEENS4_14SM90_TMA_STOREES1E_S20_S20_EEEvvEEEEvNT_6ParamsE,"",@"SHT_CUDA_INFO"
	.sectionflags	@""
	.align	4


	//----- nvinfo : EIATTR_CUDA_API_VERSION
	.align		4
        /*0000*/ 	.byte	0x04, 0x37
        /*0002*/ 	.short	(.L_31 - .L_30)
.L_30:
        /*0004*/ 	.word	0x00000082


	//----- nvinfo : EIATTR_KPARAM_INFO
	.align		4
.L_31:
        /*0008*/ 	.byte	0x04, 0x17
        /*000a*/ 	.short	(.L_33 - .L_32)
.L_32:
        /*000c*/ 	.word	0x00000000
        /*0010*/ 	.short	0x0000
        /*0012*/ 	.short	0x0000
        /*0014*/ 	.byte	0x00, 0xf0, 0x01, 0x20


	//----- nvinfo : EIATTR_AT_ENTRY_FRAGMENTS
	.align		4
.L_33:
        /*0018*/ 	.byte	0x04, 0x4f
        /*001a*/ 	.short	(.L_35 - .L_34)


	//   ....[0]....
.L_34:
        /*001c*/ 	.word	0x00000006


	//----- nvinfo : EIATTR_RESERVED_SMEM_USED
	.align		4
.L_35:
        /*0020*/ 	.byte	0x01, 0x41
	.zero		2


	//----- nvinfo : EIATTR_SPARSE_MMA_MASK
	.align		4
        /*0024*/ 	.byte	0x03, 0x50
        /*0026*/ 	.short	0x0000


	//----- nvinfo : EIATTR_TCGEN05_1CTA_USED
	.align		4
        /*0028*/ 	.byte	0x01, 0x51
	.zero		2


	//----- nvinfo : EIATTR_MAXREG_COUNT
	.align		4
        /*002c*/ 	.byte	0x03, 0x1b
        /*002e*/ 	.short	0x00ff


	//----- nvinfo : EIATTR_NUM_BARRIERS
	.align		4
        /*0030*/ 	.byte	0x02, 0x4c
        /*0032*/ 	.byte	0x07
	.zero		1


	//----- nvinfo : EIATTR_EXTERNS
	.align		4
        /*0034*/ 	.byte	0x04, 0x0f
        /*0036*/ 	.short	(.L_37 - .L_36)


	//   ....[0]....
	.align		4
.L_36:
        /*0038*/ 	.word	index@(__assertfail)


	//----- nvinfo : EIATTR_MERCURY_ISA_VERSION
	.align		4
.L_37:
        /*003c*/ 	.byte	0x03, 0x5f
        /*003e*/ 	.short	0x0101


	//----- nvinfo : EIATTR_INT_WARP_WIDE_INSTR_OFFSETS
	.align		4
        /*0040*/ 	.byte	0x04, 0x31
        /*0042*/ 	.short	(.L_39 - .L_38)


	//   ....[0]....
.L_38:
        /*0044*/ 	.word	0x00003c50


	//   ....[1]....
        /*0048*/ 	.word	0x00003c70


	//   ....[2]....
        /*004c*/ 	.word	0x00003ca0


	//   ....[3]....
        /*0050*/ 	.word	0x000047e0


	//   ....[4]....
        /*0054*/ 	.word	0x00004850


	//   ....[5]....
        /*0058*/ 	.word	0x00004920


	//   ....[6]....
        /*005c*/ 	.word	0x000049d0


	//----- nvinfo : EIATTR_COOP_GROUP_MASK_REGIDS
	.align		4
.L_39:
        /*0060*/ 	.byte	0x04, 0x29
        /*0062*/ 	.short	(.L_41 - .L_40)


	//   ....[0]....
.L_40:
        /*0064*/ 	.word	0xffffffff


	//   ....[1]....
        /*0068*/ 	.word	0xffffffff


	//   ....[2]....
        /*006c*/ 	.word	0xffffffff


	//   ....[3]....
        /*0070*/ 	.word	0xffffffff


	//   ....[4]....
        /*0074*/ 	.word	0xffffffff


	//   ....[5]....
        /*0078*/ 	.word	0xffffffff


	//   ....[6]....
        /*007c*/ 	.word	0xffffffff


	//   ....[7]....
        /*0080*/ 	.word	0xffffffff


	//   ....[8]....
        /*0084*/ 	.word	0xffffffff


	//   ....[9]....
        /*0088*/ 	.word	0xffffffff


	//   ....[10]....
        /*008c*/ 	.word	0xffffffff


	//   ....[11]....
        /*0090*/ 	.word	0xffffffff


	//   ....[12]....
        /*0094*/ 	.word	0xffffffff


	//   ....[13]....
        /*0098*/ 	.word	0xffffffff


	//----- nvinfo : EIATTR_COOP_GROUP_INSTR_OFFSETS
	.align		4
.L_41:
        /*009c*/ 	.byte	0x04, 0x28
        /*009e*/ 	.short	(.L_43 - .L_42)


	//   ....[0]....
.L_42:
        /*00a0*/ 	.word	0x00000080


	//   ....[1]....
        /*00a4*/ 	.word	0x000004f0


	//   ....[2]....
        /*00a8*/ 	.word	0x000006c0


	//   ....[3]....
        /*00ac*/ 	.word	0x00000820


	//   ....[4]....
        /*00b0*/ 	.word	0x00000920


	//   ....[5]....
        /*00b4*/ 	.word	0x00000a90


	//   ....[6]....
        /*00b8*/ 	.word	0x00000c30


	//   ....[7]....
        /*00bc*/ 	.word	0x00000de0


	//   ....[8]....
        /*00c0*/ 	.word	0x00001fc0


	//   ....[9]....
        /*00c4*/ 	.word	0x00002f20


	//   ....[10]....
        /*00c8*/ 	.word	0x00003130


	//   ....[11]....
        /*00cc*/ 	.word	0x00003160


	//   ....[12]....
        /*00d0*/ 	.word	0x00003b30


	//   ....[13]....
        /*00d4*/ 	.word	0x00003d60


	//----- nvinfo : EIATTR_VRC_CTA_INIT_COUNT
	.align		4
.L_43:
        /*00d8*/ 	.byte	0x02, 0x4a
        /*00da*/ 	.byte	0x80
	.zero		1


	//----- nvinfo : EIATTR_SYSCALL_OFFSETS
	.align		4
        /*00dc*/ 	.byte	0x04, 0x46
        /*00de*/ 	.short	(.L_45 - .L_44)


	//   ....[0]....
.L_44:
        /*00e0*/ 	.word	0x000055e0


	//   ....[1]....
        /*00e4*/ 	.word	0x00005720


	//   ....[2]....
        /*00e8*/ 	.word	0x00005f50


	//   ....[3]....
        /*00ec*/ 	.word	0x00006ce0


	//----- nvinfo : EIATTR_MBARRIER_INSTR_OFFSETS
	.align		4
.L_45:
        /*00f0*/ 	.byte	0x04, 0x39
        /*00f2*/ 	.short	(.L_47 - .L_46)


	//   ....[0]....
.L_46:
        /*00f4*/ 	.word	0x00000610
        /*00f8*/ 	.word	0x000000ff
        /*00fc*/ 	.word	0x00000000
        /*0100*/ 	.short	0x0100
        /*0102*/ 	.byte	0x04
	.zero		1


	//   ....[1]....
        /*0104*/ 	.word	0x00000620
        /*0108*/ 	.word	0x000000ff
        /*010c*/ 	.word	0x00000028
        /*0110*/ 	.short	0x0100
        /*0112*/ 	.byte	0x04
	.zero		1


	//   ....[2]....
        /*0114*/ 	.word	0x00000630
        /*0118*/ 	.word	0x000000ff
        /*011c*/ 	.word	0x00000008
        /*0120*/ 	.short	0x0100
        /*0122*/ 	.byte	0x04
	.zero		1


	//   ....[3]....
        /*0124*/ 	.word	0x00000640
        /*0128*/ 	.word	0x000000ff
        /*012c*/ 	.word	0x00000030
        /*0130*/ 	.short	0x0100
        /*0132*/ 	.byte	0x04
	.zero		1


	//   ....[4]....
        /*0134*/ 	.word	0x00000650
        /*0138*/ 	.word	0x000000ff
        /*013c*/ 	.word	0x00000010
        /*0140*/ 	.short	0x0100
        /*0142*/ 	.byte	0x04
	.zero		1


	//   ....[5]....
        /*0144*/ 	.word	0x00000660
        /*0148*/ 	.word	0x000000ff
        /*014c*/ 	.word	0x00000038
        /*0150*/ 	.short	0x0100
        /*0152*/ 	.byte	0x04
	.zero		1


	//   ....[6]....
        /*0154*/ 	.word	0x00000670
        /*0158*/ 	.word	0x000000ff
        /*015c*/ 	.word	0x00000018
        /*0160*/ 	.short	0x0100
        /*0162*/ 	.byte	0x04
	.zero		1


	//   ....[7]....
        /*0164*/ 	.word	0x00000680
        /*0168*/ 	.word	0x000000ff
        /*016c*/ 	.word	0x00000040
        /*0170*/ 	.short	0x0100
        /*0172*/ 	.byte	0x04
	.zero		1


	//   ....[8]....
        /*0174*/ 	.word	0x00000690
        /*0178*/ 	.word	0x000000ff
        /*017c*/ 	.word	0x00000020
        /*0180*/ 	.short	0x0100
        /*0182*/ 	.byte	0x04
	.zero		1


	//   ....[9]....
        /*0184*/ 	.word	0x000006a0
        /*0188*/ 	.word	0x000000ff
        /*018c*/ 	.word	0x00000048
        /*0190*/ 	.short	0x0100
        /*0192*/ 	.byte	0x04
	.zero		1


	//   ....[10]....
        /*0194*/ 	.word	0x000007d0
        /*0198*/ 	.word	0x000000ff
        /*019c*/ 	.word	0x00000050
        /*01a0*/ 	.short	0x0100
        /*01a2*/ 	.byte	0x04
	.zero		1


	//   ....[11]....
        /*01a4*/ 	.word	0x000007e0
        /*01a8*/ 	.word	0x000000ff
        /*01ac*/ 	.word	0x00000060
        /*01b0*/ 	.short	0x0100
        /*01b2*/ 	.byte	0x04
	.zero		1


	//   ....[12]....
        /*01b4*/ 	.word	0x000007f0
        /*01b8*/ 	.word	0x000000ff
        /*01bc*/ 	.word	0x00000058
        /*01c0*/ 	.short	0x0100
        /*01c2*/ 	.byte	0x04
	.zero		1


	//   ....[13]....
        /*01c4*/ 	.word	0x00000800
        /*01c8*/ 	.word	0x000000ff
        /*01cc*/ 	.word	0x00000068
        /*01d0*/ 	.short	0x0100
        /*01d2*/ 	.byte	0x04
	.zero		1


	//   ....[14]....
        /*01d4*/ 	.word	0x000008f0
        /*01d8*/ 	.word	0x000000ff
        /*01dc*/ 	.word	0x00000070
        /*01e0*/ 	.short	0x0100
        /*01e2*/ 	.byte	0x06
	.zero		1


	//   ....[15]....
        /*01e4*/ 	.word	0x00000900
        /*01e8*/ 	.word	0x000000ff
        /*01ec*/ 	.word	0x00000078
        /*01f0*/ 	.short	0x0100
        /*01f2*/ 	.byte	0x06
	.zero		1


	//   ....[16]....
        /*01f4*/ 	.word	0x00000a40
        /*01f8*/ 	.word	0x000000ff
        /*01fc*/ 	.word	0x00000080
        /*0200*/ 	.short	0x0100
        /*0202*/ 	.byte	0x06
	.zero		1


	//   ....[17]....
        /*0204*/ 	.word	0x00000a50
        /*0208*/ 	.word	0x000000ff
        /*020c*/ 	.word	0x00000090
        /*0210*/ 	.short	0x0100
        /*0212*/ 	.byte	0x06
	.zero		1


	//   ....[18]....
        /*0214*/ 	.word	0x00000a60
        /*0218*/ 	.word	0x000000ff
        /*021c*/ 	.word	0x00000088
        /*0220*/ 	.short	0x0100
        /*0222*/ 	.byte	0x06
	.zero		1


	//   ....[19]....
        /*0224*/ 	.word	0x00000a70
        /*0228*/ 	.word	0x000000ff
        /*022c*/ 	.word	0x00000098
        /*0230*/ 	.short	0x0100
        /*0232*/ 	.byte	0x06
	.zero		1


	//   ....[20]....
        /*0234*/ 	.word	0x00000ba0
        /*0238*/ 	.word	0x000000ff
        /*023c*/ 	.word	0x000000a0
        /*0240*/ 	.short	0x0100
        /*0242*/ 	.byte	0x04
	.zero		1


	//   ....[21]....
        /*0244*/ 	.word	0x00000bb0
        /*0248*/ 	.word	0x000000ff
        /*024c*/ 	.word	0x000000c0
        /*0250*/ 	.short	0x0100
        /*0252*/ 	.byte	0x04
	.zero		1


	//   ....[22]....
        /*0254*/ 	.word	0x00000bc0
        /*0258*/ 	.word	0x000000ff
        /*025c*/ 	.word	0x000000a8
        /*0260*/ 	.short	0x0100
        /*0262*/ 	.byte	0x04
	.zero		1


	//   ....[23]....
        /*0264*/ 	.word	0x00000bd0
        /*0268*/ 	.word	0x000000ff
        /*026c*/ 	.word	0x000000c8
        /*0270*/ 	.short	0x0100
        /*0272*/ 	.byte	0x04
	.zero		1


	//   ....[24]....
        /*0274*/ 	.word	0x00000be0
        /*0278*/ 	.word	0x000000ff
        /*027c*/ 	.word	0x000000b0
        /*0280*/ 	.short	0x0100
        /*0282*/ 	.byte	0x04
	.zero		1


	//   ....[25]....
        /*0284*/ 	.word	0x00000bf0
        /*0288*/ 	.word	0x000000ff
        /*028c*/ 	.word	0x000000d0
        /*0290*/ 	.short	0x0100
        /*0292*/ 	.byte	0x04
	.zero		1


	//   ....[26]....
        /*0294*/ 	.word	0x00000c00
        /*0298*/ 	.word	0x000000ff
        /*029c*/ 	.word	0x000000b8
        /*02a0*/ 	.short	0x0100
        /*02a2*/ 	.byte	0x04
	.zero		1


	//   ....[27]....
        /*02a4*/ 	.word	0x00000c10
        /*02a8*/ 	.word	0x000000ff
        /*02ac*/ 	.word	0x000000d8
        /*02b0*/ 	.short	0x0100
        /*02b2*/ 	.byte	0x04
	.zero		1


	//   ....[28]....
        /*02b4*/ 	.word	0x00000d00
        /*02b8*/ 	.word	0x000000ff
        /*02bc*/ 	.word	0x000000e0
        /*02c0*/ 	.short	0x0100
        /*02c2*/ 	.byte	0x04
	.zero		1


	//   ....[29]....
        /*02c4*/ 	.word	0x00000d10
        /*02c8*/ 	.word	0x000000ff
        /*02cc*/ 	.word	0x000000f0
        /*02d0*/ 	.short	0x0100
        /*02d2*/ 	.byte	0x04
	.zero		1


	//   ....[30]....
        /*02d4*/ 	.word	0x00000d20
        /*02d8*/ 	.word	0x000000ff
        /*02dc*/ 	.word	0x000000e8
        /*02e0*/ 	.short	0x0100
        /*02e2*/ 	.byte	0x04
	.zero		1


	//   ....[31]....
        /*02e4*/ 	.word	0x00000d30
        /*02e8*/ 	.word	0x000000ff
        /*02ec*/ 	.word	0x000000f8
        /*02f0*/ 	.short	0x0100
        /*02f2*/ 	.byte	0x04
	.zero		1


	//   ....[32]....
        /*02f4*/ 	.word	0x00001870
        /*02f8*/ 	.word	0x00000000
        /*02fc*/ 	.word	0x000000f0
        /*0300*/ 	.short	0x010a
        /*0302*/ 	.byte	0xff
	.zero		1


	//   ....[33]....
        /*0304*/ 	.word	0x00001890
        /*0308*/ 	.word	0x00000000
        /*030c*/ 	.word	0x000000e0
        /*0310*/ 	.short	0x0101
        /*0312*/ 	.byte	0xff
	.zero		1


	//   ....[34]....
        /*0314*/ 	.word	0x00001950
        /*0318*/ 	.word	0x000000ff
        /*031c*/ 	.word	0x00000028
        /*0320*/ 	.short	0x010a
        /*0322*/ 	.byte	0x04
	.zero		1


	//   ....[35]....
        /*0324*/ 	.word	0x000019d0
        /*0328*/ 	.word	0x000000ff
        /*032c*/ 	.word	0x00000028
        /*0330*/ 	.short	0x010a
        /*0332*/ 	.byte	0x21
	.zero		1


	//   ....[36]....
        /*0334*/ 	.word	0x00001b60
        /*0338*/ 	.word	0x000000ff
        /*033c*/ 	.word	0x00000028
        /*0340*/ 	.short	0x010a
        /*0342*/ 	.byte	0x08
	.zero		1


	//   ....[37]....
        /*0344*/ 	.word	0x00001c80
        /*0348*/ 	.word	0x000000ff
        /*034c*/ 	.word	0x00000078
        /*0350*/ 	.short	0x0101
        /*0352*/ 	.byte	0x07
	.zero		1


	//   ....[38]....
        /*0354*/ 	.word	0x00001ca0
        /*0358*/ 	.word	0x000000ff
        /*035c*/ 	.word	0x00000028
        /*0360*/ 	.short	0x010a
        /*0362*/ 	.byte	0x04
	.zero		1


	//   ....[39]....
        /*0364*/ 	.word	0x00001d20
        /*0368*/ 	.word	0x000000ff
        /*036c*/ 	.word	0x00000028
        /*0370*/ 	.short	0x010a
        /*0372*/ 	.byte	0x11
	.zero		1


	//   ....[40]....
        /*0374*/ 	.word	0x00001eb0
        /*0378*/ 	.word	0x000000ff
        /*037c*/ 	.word	0x00000028
        /*0380*/ 	.short	0x010a
        /*0382*/ 	.byte	0x06
	.zero		1


	//   ....[41]....
        /*0384*/ 	.word	0x00001ff0
        /*0388*/ 	.word	0x00000003
        /*038c*/ 	.word	0x00000080
        /*0390*/ 	.short	0x010a
        /*0392*/ 	.byte	0xff
	.zero		1


	//   ....[42]....
        /*0394*/ 	.word	0x00002140
        /*0398*/ 	.word	0x00000000
        /*039c*/ 	.word	0x00000000
        /*03a0*/ 	.short	0x0101
        /*03a2*/ 	.byte	0xff
	.zero		1


	//   ....[43]....
        /*03a4*/ 	.word	0x000026e0
        /*03a8*/ 	.word	0x000000ff
        /*03ac*/ 	.word	0x00000000
        /*03b0*/ 	.short	0x010a
        /*03b2*/ 	.byte	0x04
	.zero		1


	//   ....[44]....
        /*03b4*/ 	.word	0x00002770
        /*03b8*/ 	.word	0x000000ff
        /*03bc*/ 	.word	0x00000000
        /*03c0*/ 	.short	0x010a
        /*03c2*/ 	.byte	0x05
	.zero		1


	//   ....[45]....
        /*03c4*/ 	.word	0x00002800
        /*03c8*/ 	.word	0x000000ff
        /*03cc*/ 	.word	0x00000000
        /*03d0*/ 	.short	0x010a
        /*03d2*/ 	.byte	0x05
	.zero		1


	//   ....[46]....
        /*03d4*/ 	.word	0x00002890
        /*03d8*/ 	.word	0x000000ff
        /*03dc*/ 	.word	0x00000000
        /*03e0*/ 	.short	0x010a
        /*03e2*/ 	.byte	0x05
	.zero		1


	//   ....[47]....
        /*03e4*/ 	.word	0x00002930
        /*03e8*/ 	.word	0x00000000
        /*03ec*/ 	.word	0x00000000
        /*03f0*/ 	.short	0x010a
        /*03f2*/ 	.byte	0xff
	.zero		1


	//   ....[48]....
        /*03f4*/ 	.word	0x00002a70
        /*03f8*/ 	.word	0x00000002
        /*03fc*/ 	.word	0x000000e0
        /*0400*/ 	.short	0x010a
        /*0402*/ 	.byte	0xff
	.zero		1


	//   ....[49]....
        /*0404*/ 	.word	0x00002ad0
        /*0408*/ 	.word	0x00000004
        /*040c*/ 	.word	0x00000000
        /*0410*/ 	.short	0x0101
        /*0412*/ 	.byte	0xff
	.zero		1


	//   ....[50]....
        /*0414*/ 	.word	0x00002af0
        /*0418*/ 	.word	0x000000ff
        /*041c*/ 	.word	0x00000090
        /*0420*/ 	.short	0x010a
        /*0422*/ 	.byte	0x04
	.zero		1


	//   ....[51]....
        /*0424*/ 	.word	0x00002c10
        /*0428*/ 	.word	0x00000002
        /*042c*/ 	.word	0x00000080
        /*0430*/ 	.short	0x010a
        /*0432*/ 	.byte	0xff
	.zero		1


	//   ....[52]....
        /*0434*/ 	.word	0x00002d20
        /*0438*/ 	.word	0x00000002
        /*043c*/ 	.word	0x00000000
        /*0440*/ 	.short	0x0101
        /*0442*/ 	.byte	0xff
	.zero		1


	//   ....[53]....
        /*0444*/ 	.word	0x00002db0
        /*0448*/ 	.word	0x000000ff
        /*044c*/ 	.word	0x00000090
        /*0450*/ 	.short	0x0106
        /*0452*/ 	.byte	0x04
	.zero		1


	//   ....[54]....
        /*0454*/ 	.word	0x00002dd0
        /*0458*/ 	.word	0x000000ff
        /*045c*/ 	.word	0x00000090
        /*0460*/ 	.short	0x010a
        /*0462*/ 	.byte	0x04
	.zero		1


	//   ....[55]....
        /*0464*/ 	.word	0x00002e60
        /*0468*/ 	.word	0x000000ff
        /*046c*/ 	.word	0x00000090
        /*0470*/ 	.short	0x0106
        /*0472*/ 	.byte	0x07
	.zero		1


	//   ....[56]....
        /*0474*/ 	.word	0x00002ea0
        /*0478*/ 	.word	0x00000000
        /*047c*/ 	.word	0x00000090
        /*0480*/ 	.short	0x010a
        /*0482*/ 	.byte	0xff
	.zero		1


	//   ....[57]....
        /*0484*/ 	.word	0x000033c0
        /*0488*/ 	.word	0x00000000
        /*048c*/ 	.word	0x00000080
        /*0490*/ 	.short	0x010a
        /*0492*/ 	.byte	0xff
	.zero		1


	//   ....[58]....
        /*0494*/ 	.word	0x000034c0
        /*0498*/ 	.word	0x00000003
        /*049c*/ 	.word	0x00000000
        /*04a0*/ 	.short	0x0101
        /*04a2*/ 	.byte	0xff
	.zero		1


	//   ....[59]....
        /*04a4*/ 	.word	0x000034d0
        /*04a8*/ 	.word	0x000000ff
        /*04ac*/ 	.word	0x00000000
        /*04b0*/ 	.short	0x010a
        /*04b2*/ 	.byte	0x04
	.zero		1


	//   ....[60]....
        /*04b4*/ 	.word	0x00003550
        /*04b8*/ 	.word	0x000000ff
        /*04bc*/ 	.word	0x000000c0
        /*04c0*/ 	.short	0x010a
        /*04c2*/ 	.byte	0x17
	.zero		1


	//   ....[61]....
        /*04c4*/ 	.word	0x00003630
        /*04c8*/ 	.word	0x000000ff
        /*04cc*/ 	.word	0x00000000
        /*04d0*/ 	.short	0x010a
        /*04d2*/ 	.byte	0x05
	.zero		1


	//   ....[62]....
        /*04d4*/ 	.word	0x00003770
        /*04d8*/ 	.word	0x000000ff
        /*04dc*/ 	.word	0x00000000
        /*04e0*/ 	.short	0x010a
        /*04e2*/ 	.byte	0x04
	.zero		1


	//   ....[63]....
        /*04e4*/ 	.word	0x00003960
        /*04e8*/ 	.word	0x000000ff
        /*04ec*/ 	.word	0x00000000
        /*04f0*/ 	.short	0x010a
        /*04f2*/ 	.byte	0x04
	.zero		1


	//   ....[64]....
        /*04f4*/ 	.word	0x000039f0
        /*04f8*/ 	.word	0x000000ff
        /*04fc*/ 	.word	0x00000000
        /*0500*/ 	.short	0x010a
        /*0502*/ 	.byte	0x05
	.zero		1


	//   ....[65]....
        /*0504*/ 	.word	0x00003a80
        /*0508*/ 	.word	0x000000ff
        /*050c*/ 	.word	0x00000000
        /*0510*/ 	.short	0x010a
        /*0512*/ 	.byte	0x05
	.zero		1


	//   ....[66]....
        /*0514*/ 	.word	0x00003b10
        /*0518*/ 	.word	0x000000ff
        /*051c*/ 	.word	0x00000000
        /*0520*/ 	.short	0x010a
        /*0522*/ 	.byte	0x04
	.zero		1


	//   ....[67]....
        /*0524*/ 	.word	0x00003fe0
        /*0528*/ 	.word	0x0000000c
        /*052c*/ 	.word	0x00000080
        /*0530*/ 	.short	0x010a
        /*0532*/ 	.byte	0xff
	.zero		1


	//   ....[68]....
        /*0534*/ 	.word	0x00004150
        /*0538*/ 	.word	0x00000000
        /*053c*/ 	.word	0x00000000
        /*0540*/ 	.short	0x0101
        /*0542*/ 	.byte	0xff
	.zero		1


	//   ....[69]....
        /*0544*/ 	.word	0x000045e0
        /*0548*/ 	.word	0x000000ff
        /*054c*/ 	.word	0x00000078
        /*0550*/ 	.short	0x010a
        /*0552*/ 	.byte	0x15
	.zero		1


	//   ....[70]....
        /*0554*/ 	.word	0x00004760
        /*0558*/ 	.word	0x000000ff
        /*055c*/ 	.word	0x00000060
        /*0560*/ 	.short	0x010a
        /*0562*/ 	.byte	0x15
	.zero		1


	//   ....[71]....
        /*0564*/ 	.word	0x000048d0
        /*0568*/ 	.word	0x000000ff
        /*056c*/ 	.word	0x00000050
        /*0570*/ 	.short	0x010b
        /*0572*/ 	.byte	0x15
	.zero		1


	//   ....[72]....
        /*0574*/ 	.word	0x000048e0
        /*0578*/ 	.word	0x000000ff
        /*057c*/ 	.word	0x00000000
        /*0580*/ 	.short	0x0101
        /*0582*/ 	.byte	0x22
	.zero		1


	//   ....[73]....
        /*0584*/ 	.word	0x000048f0
        /*0588*/ 	.word	0x000000ff
        /*058c*/ 	.word	0x00000068
        /*0590*/ 	.short	0x010a
        /*0592*/ 	.byte	0x15
	.zero		1


	//   ....[74]....
        /*0594*/ 	.word	0x00004ad0
        /*0598*/ 	.word	0x000000ff
        /*059c*/ 	.word	0x00000058
        /*05a0*/ 	.short	0x010b
        /*05a2*/ 	.byte	0x15
	.zero		1


	//   ....[75]....
        /*05a4*/ 	.word	0x00004ae0
        /*05a8*/ 	.word	0x000000ff
        /*05ac*/ 	.word	0x00000000
        /*05b0*/ 	.short	0x0101
        /*05b2*/ 	.byte	0x21
	.zero		1


	//   ....[76]....
        /*05b4*/ 	.word	0x00004b10
        /*05b8*/ 	.word	0x000000ff
        /*05bc*/ 	.word	0x00000060
        /*05c0*/ 	.short	0x010a
        /*05c2*/ 	.byte	0x15
	.zero		1


	//   ....[77]....
        /*05c4*/ 	.word	0x00004b50
        /*05c8*/ 	.word	0x00000000
        /*05cc*/ 	.word	0x00000068
        /*05d0*/ 	.short	0x010a
        /*05d2*/ 	.byte	0xff
	.zero		1


	//   ....[78]....
        /*05d4*/ 	.word	0x00004e80
        /*05d8*/ 	.word	0x00000003
        /*05dc*/ 	.word	0x00000080
        /*05e0*/ 	.short	0x010a
        /*05e2*/ 	.byte	0xff
	.zero		1


	//   ....[79]....
        /*05e4*/ 	.word	0x00005000
        /*05e8*/ 	.word	0x00000000
        /*05ec*/ 	.word	0x00000000
        /*05f0*/ 	.short	0x0101
        /*05f2*/ 	.byte	0xff
	.zero		1


	//   ....[80]....
        /*05f4*/ 	.word	0x00005b40
        /*05f8*/ 	.word	0x00000002
        /*05fc*/ 	.word	0x00000050
        /*0600*/ 	.short	0x010a
        /*0602*/ 	.byte	0xff
	.zero		1


	//   ....[81]....
        /*0604*/ 	.word	0x00005bb0
        /*0608*/ 	.word	0x00000064
        /*060c*/ 	.word	0x000000a0
        /*0610*/ 	.short	0x010a
        /*0612*/ 	.byte	0xff
	.zero		1


	//   ....[82]....
        /*0614*/ 	.word	0x00005ca0
        /*0618*/ 	.word	0x00000002
        /*061c*/ 	.word	0x00000050
        /*0620*/ 	.short	0x010a
        /*0622*/ 	.byte	0xff
	.zero		1


	//   ....[83]....
        /*0624*/ 	.word	0x00005db0
        /*0628*/ 	.word	0x00000000
        /*062c*/ 	.word	0x00000000
        /*0630*/ 	.short	0x0101
        /*0632*/ 	.byte	0xff
	.zero		1


	//   ....[84]....
        /*0634*/ 	.word	0x00005e30
        /*0638*/ 	.word	0x00000064
        /*063c*/ 	.word	0x000000a0
        /*0640*/ 	.short	0x010a
        /*0642*/ 	.byte	0xff
	.zero		1


	//   ....[85]....
        /*0644*/ 	.word	0x00006980
        /*0648*/ 	.word	0x0000006d
        /*064c*/ 	.word	0x00000050
        /*0650*/ 	.short	0x010a
        /*0652*/ 	.byte	0xff
	.zero		1


	//   ....[86]....
        /*0654*/ 	.word	0x00006a50
        /*0658*/ 	.word	0x0000006d
        /*065c*/ 	.word	0x00000050
        /*0660*/ 	.short	0x010a
        /*0662*/ 	.byte	0xff
	.zero		1


	//   ....[87]....
        /*0664*/ 	.word	0x00006b60
        /*0668*/ 	.word	0x00000000
        /*066c*/ 	.word	0x00000000
        /*0670*/ 	.short	0x0101
        /*0672*/ 	.byte	0xff
	.zero		1


	//   ....[88]....
        /*0674*/ 	.word	0x00006ff0
        /*0678*/ 	.word	0x000000ff
        /*067c*/ 	.word	0x00000000
        /*0680*/ 	.short	0x0101
        /*0682*/ 	.byte	0x04
	.zero		1


	//   ....[89]....
        /*0684*/ 	.word	0x00007800
        /*0688*/ 	.word	0x00000000
        /*068c*/ 	.word	0x000000f0
        /*0690*/ 	.short	0x010a
        /*0692*/ 	.byte	0xff
	.zero		1


	//   ....[90]....
        /*0694*/ 	.word	0x00007860
        /*0698*/ 	.word	0x00000000
        /*069c*/ 	.word	0x00000028
        /*06a0*/ 	.short	0x010a
        /*06a2*/ 	.byte	0xff
	.zero		1


	//   ....[91]....
        /*06a4*/ 	.word	0x000078c0
        /*06a8*/ 	.word	0x00000000
        /*06ac*/ 	.word	0x00000028
        /*06b0*/ 	.short	0x010a
        /*06b2*/ 	.byte	0xff
	.zero		1


	//   ....[92]....
        /*06b4*/ 	.word	0x00007910
        /*06b8*/ 	.word	0x00000003
        /*06bc*/ 	.word	0x00000080
        /*06c0*/ 	.short	0x010a
        /*06c2*/ 	.byte	0xff
	.zero		1


	//   ....[93]....
        /*06c4*/ 	.word	0x00007970
        /*06c8*/ 	.word	0x00000000
        /*06cc*/ 	.word	0x00000000
        /*06d0*/ 	.short	0x010a
        /*06d2*/ 	.byte	0xff
	.zero		1


	//   ....[94]....
        /*06d4*/ 	.word	0x000079d0
        /*06d8*/ 	.word	0x00000000
        /*06dc*/ 	.word	0x00000000
        /*06e0*/ 	.short	0x010a
        /*06e2*/ 	.byte	0xff
	.zero		1


	//   ....[95]....
        /*06e4*/ 	.word	0x00007a30
        /*06e8*/ 	.word	0x00000000
        /*06ec*/ 	.word	0x00000000
        /*06f0*/ 	.short	0x010a
        /*06f2*/ 	.byte	0xff
	.zero		1


	//   ....[96]....
        /*06f4*/ 	.word	0x00007a90
        /*06f8*/ 	.word	0x00000000
        /*06fc*/ 	.word	0x00000000
        /*0700*/ 	.short	0x010a
        /*0702*/ 	.byte	0xff
	.zero		1


	//   ....[97]....
        /*0704*/ 	.word	0x00007ae0
        /*0708*/ 	.word	0x00000002
        /*070c*/ 	.word	0x000000e0
        /*0710*/ 	.short	0x010a
        /*0712*/ 	.byte	0xff
	.zero		1


	//   ....[98]....
        /*0714*/ 	.word	0x00007b40
        /*0718*/ 	.word	0x00000002
        /*071c*/ 	.word	0x00000090
        /*0720*/ 	.short	0x010a
        /*0722*/ 	.byte	0xff
	.zero		1


	//   ....[99]....
        /*0724*/ 	.word	0x00007b90
        /*0728*/ 	.word	0x00000002
        /*072c*/ 	.word	0x00000080
        /*0730*/ 	.short	0x010a
        /*0732*/ 	.byte	0xff
	.zero		1


	//   ....[100]....
        /*0734*/ 	.word	0x00007bf0
        /*0738*/ 	.word	0x00000000
        /*073c*/ 	.word	0x00000090
        /*0740*/ 	.short	0x010a
        /*0742*/ 	.byte	0xff
	.zero		1


	//   ....[101]....
        /*0744*/ 	.word	0x00007c40
        /*0748*/ 	.word	0x00000000
        /*074c*/ 	.word	0x00000080
        /*0750*/ 	.short	0x010a
        /*0752*/ 	.byte	0xff
	.zero		1


	//   ....[102]....
        /*0754*/ 	.word	0x00007ca0
        /*0758*/ 	.word	0x00000003
        /*075c*/ 	.word	0x000000c0
        /*0760*/ 	.short	0x010a
        /*0762*/ 	.byte	0xff
	.zero		1


	//   ....[103]....
        /*0764*/ 	.word	0x00007d00
        /*0768*/ 	.word	0x00000000
        /*076c*/ 	.word	0x00000000
        /*0770*/ 	.short	0x010a
        /*0772*/ 	.byte	0xff
	.zero		1


	//   ....[104]....
        /*0774*/ 	.word	0x00007d60
        /*0778*/ 	.word	0x00000000
        /*077c*/ 	.word	0x00000000
        /*0780*/ 	.short	0x010a
        /*0782*/ 	.byte	0xff
	.zero		1


	//   ....[105]....
        /*0784*/ 	.word	0x00007dc0
        /*0788*/ 	.word	0x00000000
        /*078c*/ 	.word	0x00000000
        /*0790*/ 	.short	0x010a
        /*0792*/ 	.byte	0xff
	.zero		1


	//   ....[106]....
        /*0794*/ 	.word	0x00007e20
        /*0798*/ 	.word	0x00000000
        /*079c*/ 	.word	0x00000000
        /*07a0*/ 	.short	0x010a
        /*07a2*/ 	.byte	0xff
	.zero		1


	//   ....[107]....
        /*07a4*/ 	.word	0x00007e80
        /*07a8*/ 	.word	0x00000000
        /*07ac*/ 	.word	0x00000000
        /*07b0*/ 	.short	0x010a
        /*07b2*/ 	.byte	0xff
	.zero		1


	//   ....[108]....
        /*07b4*/ 	.word	0x00007ed0
        /*07b8*/ 	.word	0x0000000c
        /*07bc*/ 	.word	0x00000080
        /*07c0*/ 	.short	0x010a
        /*07c2*/ 	.byte	0xff
	.zero		1


	//   ....[109]....
        /*07c4*/ 	.word	0x00007f30
        /*07c8*/ 	.word	0x00000000
        /*07cc*/ 	.word	0x00000078
        /*07d0*/ 	.short	0x010a
        /*07d2*/ 	.byte	0xff
	.zero		1


	//   ....[110]....
        /*07d4*/ 	.word	0x00007f90
        /*07d8*/ 	.word	0x00000000
        /*07dc*/ 	.word	0x00000060
        /*07e0*/ 	.short	0x010a
        /*07e2*/ 	.byte	0xff
	.zero		1


	//   ....[111]....
        /*07e4*/ 	.word	0x00007ff0
        /*07e8*/ 	.word	0x00000000
        /*07ec*/ 	.word	0x00000068
        /*07f0*/ 	.short	0x010a
        /*07f2*/ 	.byte	0xff
	.zero		1


	//   ....[112]....
        /*07f4*/ 	.word	0x00008050
        /*07f8*/ 	.word	0x00000000
        /*07fc*/ 	.word	0x00000060
        /*0800*/ 	.short	0x010a
        /*0802*/ 	.byte	0xff
	.zero		1


	//   ....[113]....
        /*0804*/ 	.word	0x000080a0
        /*0808*/ 	.word	0x00000003
        /*080c*/ 	.word	0x00000080
        /*0810*/ 	.short	0x010a
        /*0812*/ 	.byte	0xff
	.zero		1


	//   ....[114]....
        /*0814*/ 	.word	0x000080f0
        /*0818*/ 	.word	0x00000002
        /*081c*/ 	.word	0x00000050
        /*0820*/ 	.short	0x010a
        /*0822*/ 	.byte	0xff
	.zero		1


	//   ....[115]....
        /*0824*/ 	.word	0x00008140
        /*0828*/ 	.word	0x00000064
        /*082c*/ 	.word	0x000000a0
        /*0830*/ 	.short	0x010a
        /*0832*/ 	.byte	0xff
	.zero		1


	//   ....[116]....
        /*0834*/ 	.word	0x00008190
        /*0838*/ 	.word	0x0000006d
        /*083c*/ 	.word	0x00000050
        /*0840*/ 	.short	0x010a
        /*0842*/ 	.byte	0xff
	.zero		1


	//----- nvinfo : EIATTR_NUM_MBARRIERS
	.align		4
.L_47:
        /*0844*/ 	.byte	0x03, 0x38
        /*0846*/ 	.short	0x0020


	//----- nvinfo : EIATTR_EXIT_INSTR_OFFSETS
	.align		4
        /*0848*/ 	.byte	0x04, 0x1c
        /*084a*/ 	.short	(.L_49 - .L_48)


	//   ....[0]....
.L_48:
        /*084c*/ 	.word	0x00002960


	//   ....[1]....
        /*0850*/ 	.word	0x00002e70


	//   ....[2]....
        /*0854*/ 	.word	0x00002ed0


	//   ....[3]....
        /*0858*/ 	.word	0x00003d70


	//   ....[4]....
        /*085c*/ 	.word	0x00004b80


	//   ....[5]....
        /*0860*/ 	.word	0x00004bc0


	//   ....[6]....
        /*0864*/ 	.word	0x000077f0


	//----- nvinfo : EIATTR_MAX_THREADS
	.align		4
.L_49:
        /*0868*/ 	.byte	0x04, 0x05
        /*086a*/ 	.short	(.L_51 - .L_50)
.L_50:
        /*086c*/ 	.word	0x00000100
        /*0870*/ 	.word	0x00000001
        /*0874*/ 	.word	0x00000001


	//----- nvinfo : EIATTR_CRS_STACK_SIZE
	.align		4
.L_51:
        /*0878*/ 	.byte	0x04, 0x1e
        /*087a*/ 	.short	(.L_53 - .L_52)
.L_52:
        /*087c*/ 	.word	0x00000000


	//----- nvinfo : EIATTR_CBANK_PARAM_SIZE
	.align		4
.L_53:
        /*0880*/ 	.byte	0x03, 0x19
        /*0882*/ 	.short	0x0800


	//----- nvinfo : EIATTR_PARAM_CBANK
	.align		4
        /*0884*/ 	.byte	0x04, 0x0a
        /*0886*/ 	.short	(.L_55 - .L_54)
	.align		4
.L_54:
        /*0888*/ 	.word	index@(.nv.constant0._ZN7cutlass13device_kernelINS_4gemm6kernel13GemmUniversalIN4cute5tupleIJiiiiEEENS1_10collective13CollectiveMmaINS1_35MainloopSm100TmaUmmaWarpSpecializedILi5ELi2ELi4ENS5_IJNS4_1CILi1EEENSA_ILi2EEESB_EEEEENS5_IJNSA_ILi64EEENSA_ILi128EEESF_EEENS_12float_e4m3_tENS5_IJlSB_lEEESI_SJ_NS4_8TiledMMAINS4_8MMA_AtomIJNS4_10MMA_TraitsINS4_19SM100_MMA_F8F6F4_SSEJSI_SI_fSF_SG_NS4_17integral_constantINS4_4UMMA5MajorELSQ_0EEESR_NSO_INSP_7ScaleInELSS_0EEEST_EEEEEENS4_6LayoutINS5_IJSB_SB_SB_EEENS5_IJNSA_ILi0EEESY_SY_EEEEENS5_IJNS4_10UnderscoreES11_S11_EEEEENS4_23SM90_TMA_LOAD_MULTICASTENS4_14ComposedLayoutINS4_7SwizzleILi2ELi4ELi3EEENS4_18smem_ptr_flag_bitsILi8EEENSW_INS5_IJNSA_ILi8EEESF_EEENS5_IJSF_SB_EEEEEEEvNS4_8identityENS4_13SM90_TMA_LOADES1E_vS1F_EENS_8epilogue10collective18CollectiveEpilogueINS1I_23Sm100TmaWarpSpecializedILi2ELi2ELi32ELb0ELb0EEEJSH_NS5_IJNSW_ISF_SB_EES1N_EEESI_SJ_SI_SJ_NS1I_6fusion15FusionCallbacksIS1M_NS1P_17LinearCombinationISI_fSI_fLNS_15FloatRoundStyleE2EEESH_S1O_JEEENS4_5SM1004TMEM4LOAD26SM100_TMEM_LOAD_16dp32b32xES1G_S1E_NS4_39AutoVectorizingCopyWithAssumedAlignmentILi128EEENS4_14SM90_TMA_STOREES1E_S20_S20_EEEvvEEEEvNT_6ParamsE)
        /*088c*/ 	.short	0x0380
        /*088e*/ 	.short	0x0800


	//----- nvinfo : EIATTR_SW_WAR
	.align		4
.L_55:
        /*0890*/ 	.byte	0x04, 0x36
        /*0892*/ 	.short	(.L_57 - .L_56)
.L_56:
        /*0894*/ 	.word	0x00000008
.L_57:


//--------------------- .nv.callgraph             --------------------------
	.section	.nv.callgraph,"",@"SHT_CUDA_CALLGRAPH"
	.align	4
	.sectionentsize	8
	.align		4
        /*0000*/ 	.word	0x00000000
	.align		4
        /*0004*/ 	.word	0xffffffff
	.align		4
        /*0008*/ 	.word	index@(_ZN7cutlass13device_kernelINS_4gemm6kernel13GemmUniversalIN4cute5tupleIJiiiiEEENS1_10collective13CollectiveMmaINS1_35MainloopSm100TmaUmmaWarpSpecializedILi5ELi2ELi4ENS5_IJNS4_1CILi1EEENSA_ILi2EEESB_EEEEENS5_IJNSA_ILi64EEENSA_ILi128EEESF_EEENS_12float_e4m3_tENS5_IJlSB_lEEESI_SJ_NS4_8TiledMMAINS4_8MMA_AtomIJNS4_10MMA_TraitsINS4_19SM100_MMA_F8F6F4_SSEJSI_SI_fSF_SG_NS4_17integral_constantINS4_4UMMA5MajorELSQ_0EEESR_NSO_INSP_7ScaleInELSS_0EEEST_EEEEEENS4_6LayoutINS5_IJSB_SB_SB_EEENS5_IJNSA_ILi0EEESY_SY_EEEEENS5_IJNS4_10UnderscoreES11_S11_EEEEENS4_23SM90_TMA_LOAD_MULTICASTENS4_14ComposedLayoutINS4_7SwizzleILi2ELi4ELi3EEENS4_18smem_ptr_flag_bitsILi8EEENSW_INS5_IJNSA_ILi8EEESF_EEENS5_IJSF_SB_EEEEEEEvNS4_8identityENS4_13SM90_TMA_LOADES1E_vS1F_EENS_8epilogue10collective18CollectiveEpilogueINS1I_23Sm100TmaWarpSpecializedILi2ELi2ELi32ELb0ELb0EEEJSH_NS5_IJNSW_ISF_SB_EES1N_EEESI_SJ_SI_SJ_NS1I_6fusion15FusionCallbacksIS1M_NS1P_17LinearCombinationISI_fSI_fLNS_15FloatRoundStyleE2EEESH_S1O_JEEENS4_5SM1004TMEM4LOAD26SM100_TMEM_LOAD_16dp32b32xES1G_S1E_NS4_39AutoVectorizingCopyWithAssumedAlignmentILi128EEENS4_14SM90_TMA_STOREES1E_S20_S20_EEEvvEEEEvNT_6ParamsE)
	.align		4
        /*000c*/ 	.word	index@(__assertfail)
	.align		4
        /*0010*/ 	.word	0x00000000
	.align		4
        /*0014*/ 	.word	0xfffffffe
	.align		4
        /*0018*/ 	.word	0x00000000
	.align		4
        /*001c*/ 	.word	0xfffffffd
	.align		4
        /*0020*/ 	.word	0x00000000
	.align		4
        /*0024*/ 	.word	0xfffffffc


//--------------------- .nv.constant4             --------------------------
	.section	.nv.constant4,"a",@progbits
	.align	8
	.align		8
.nv.constant4:
        /*0000*/ 	.dword	__assertfail
	.align		8
        /*0008*/ 	.dword	__unnamed_1
	.align		8
        /*0010*/ 	.dword	__unnamed_2
	.align		8
        /*0018*/ 	.dword	_ZN39_INTERNAL_9381ab74_4_k_cu_63408ba2_79574cuda3std3__45__cpo5beginE
	.align		8
        /*0020*/ 	.dword	_ZN39_INTERNAL_9381ab74_4_k_cu_63408ba2_79574cuda3std3__45__cpo3endE
	.align		8
        /*0028*/ 	.dword	_ZN39_INTERNAL_9381ab74_4_k_cu_63408ba2_79574cuda3std3__45__cpo6cbeginE
	.align		8
        /*0030*/ 	.dword	_ZN39_INTERNAL_9381ab74_4_k_cu_63408ba2_79574cuda3std3__45__cpo4cendE
	.align		8
        /*0038*/ 	.dword	_ZN39_INTERNAL_9381ab74_4_k_cu_63408ba2_79574cuda3std3__441_GLOBAL__N__9381ab74_4_k_cu_63408ba2_79576ignoreE
	.align		8
        /*0040*/ 	.dword	_ZN39_INTERNAL_9381ab74_4_k_cu_63408ba2_79574cuda3std3__419piecewise_constructE
	.align		8
        /*0048*/ 	.dword	_ZN39_INTERNAL_9381ab74_4_k_cu_63408ba2_79574cuda3std3__48in_placeE
	.align		8
        /*0050*/ 	.dword	_ZN39_INTERNAL_9381ab74_4_k_cu_63408ba2_79574cuda3std6ranges3__45__cpo4swapE
	.align		8
        /*0058*/ 	.dword	_ZN39_INTERNAL_9381ab74_4_k_cu_63408ba2_79574cuda3std6ranges3__45__cpo9iter_moveE
	.align		8
        /*0060*/ 	.dword	_ZN39_INTERNAL_9381ab74_4_k_cu_63408ba2_79574cute7productE
	.align		8
        /*0068*/ 	.dword	_ZN39_INTERNAL_9381ab74_4_k_cu_63408ba2_79574cute1_E
	.align		8
        /*0070*/ 	.dword	$str$25
	.align		8
        /*0078*/ 	.dword	$str$26
	.align		8
        /*0080*/ 	.dword	$str$27
	.align		8
        /*0088*/ 	.dword	$str$28


//--------------------- .text._ZN7cutlass13device_kernelINS_4gemm6kernel13GemmUniversalIN4cute5tupleIJiiiiEEENS1_10collective13CollectiveMmaINS1_35MainloopSm100TmaUmmaWarpSpecializedILi5ELi2ELi4ENS5_IJNS4_1CILi1EEENSA_ILi2EEESB_EEEEENS5_IJNSA_ILi64EEENSA_ILi128EEESF_EEENS_12float_e4m3_tENS5_IJlSB_lEEESI_SJ_NS4_8TiledMMAINS4_8MMA_AtomIJNS4_10MMA_TraitsINS4_19SM100_MMA_F8F6F4_SSEJSI_SI_fSF_SG_NS4_17integral_constantINS4_4UMMA5MajorELSQ_0EEESR_NSO_INSP_7ScaleInELSS_0EEEST_EEEEEENS4_6LayoutINS5_IJSB_SB_SB_EEENS5_IJNSA_ILi0EEESY_SY_EEEEENS5_IJNS4_10UnderscoreES11_S11_EEEEENS4_23SM90_TMA_LOAD_MULTICASTENS4_14ComposedLayoutINS4_7SwizzleILi2ELi4ELi3EEENS4_18smem_ptr_flag_bitsILi8EEENSW_INS5_IJNSA_ILi8EEESF_EEENS5_IJSF_SB_EEEEEEEvNS4_8identityENS4_13SM90_TMA_LOADES1E_vS1F_EENS_8epilogue10collective18CollectiveEpilogueINS1I_23Sm100TmaWarpSpecializedILi2ELi2ELi32ELb0ELb0EEEJSH_NS5_IJNSW_ISF_SB_EES1N_EEESI_SJ_SI_SJ_NS1I_6fusion15FusionCallbacksIS1M_NS1P_17LinearCombinationISI_fSI_fLNS_15FloatRoundStyleE2EEESH_S1O_JEEENS4_5SM1004TMEM4LOAD26SM100_TMEM_LOAD_16dp32b32xES1G_S1E_NS4_39AutoVectorizingCopyWithAssumedAlignmentILi128EEENS4_14SM90_TMA_STOREES1E_S20_S20_EEEvvEEEEvNT_6ParamsE --------------------------
	.section	.text._ZN7cutlass13device_kernelINS_4gemm6kernel13GemmUniversalIN4cute5tupleIJiiiiEEENS1_10collective13CollectiveMmaINS1_35MainloopSm100TmaUmmaWarpSpecializedILi5ELi2ELi4ENS5_IJNS4_1CILi1EEENSA_ILi2EEESB_EEEEENS5_IJNSA_ILi64EEENSA_ILi128EEESF_EEENS_12float_e4m3_tENS5_IJlSB_lEEESI_SJ_NS4_8TiledMMAINS4_8MMA_AtomIJNS4_10MMA_TraitsINS4_19SM100_MMA_F8F6F4_SSEJSI_SI_fSF_SG_NS4_17integral_constantINS4_4UMMA5MajorELSQ_0EEESR_NSO_INSP_7ScaleInELSS_0EEEST_EEEEEENS4_6LayoutINS5_IJSB_SB_SB_EEENS5_IJNSA_ILi0EEESY_SY_EEEEENS5_IJNS4_10UnderscoreES11_S11_EEEEENS4_23SM90_TMA_LOAD_MULTICASTENS4_14ComposedLayoutINS4_7SwizzleILi2ELi4ELi3EEENS4_18smem_ptr_flag_bitsILi8EEENSW_INS5_IJNSA_ILi8EEESF_EEENS5_IJSF_SB_EEEEEEEvNS4_8identityENS4_13SM90_TMA_LOADES1E_vS1F_EENS_8epilogue10collective18CollectiveEpilogueINS1I_23Sm100TmaWarpSpecializedILi2ELi2ELi32ELb0ELb0EEEJSH_NS5_IJNSW_ISF_SB_EES1N_EEESI_SJ_SI_SJ_NS1I_6fusion15FusionCallbacksIS1M_NS1P_17LinearCombinationISI_fSI_fLNS_15FloatRoundStyleE2EEESH_S1O_JEEENS4_5SM1004TMEM4LOAD26SM100_TMEM_LOAD_16dp32b32xES1G_S1E_NS4_39AutoVectorizingCopyWithAssumedAlignmentILi128EEENS4_14SM90_TMA_STOREES1E_S20_S20_EEEvvEEEEvNT_6ParamsE,"ax",@progbits
	.align	128
.text._ZN7cutlass13device_kernelINS_4gemm6kernel13GemmUniversalIN4cute5tupleIJiiiiEEENS1_10collective13CollectiveMmaINS1_35MainloopSm100TmaUmmaWarpSpecializedILi5ELi2ELi4ENS5_IJNS4_1CILi1EEENSA_ILi2EEESB_EEEEENS5_IJNSA_ILi64EEENSA_ILi128EEESF_EEENS_12float_e4m3_tENS5_IJlSB_lEEESI_SJ_NS4_8TiledMMAINS4_8MMA_AtomIJNS4_10MMA_TraitsINS4_19SM100_MMA_F8F6F4_SSEJSI_SI_fSF_SG_NS4_17integral_constantINS4_4UMMA5MajorELSQ_0EEESR_NSO_INSP_7ScaleInELSS_0EEEST_EEEEEENS4_6LayoutINS5_IJSB_SB_SB_EEENS5_IJNSA_ILi0EEESY_SY_EEEEENS5_IJNS4_10UnderscoreES11_S11_EEEEENS4_23SM90_TMA_LOAD_MULTICASTENS4_14ComposedLayoutINS4_7SwizzleILi2ELi4ELi3EEENS4_18smem_ptr_flag_bitsILi8EEENSW_INS5_IJNSA_ILi8EEESF_EEENS5_IJSF_SB_EEEEEEEvNS4_8identityENS4_13SM90_TMA_LOADES1E_vS1F_EENS_8epilogue10collective18CollectiveEpilogueINS1I_23Sm100TmaWarpSpecializedILi2ELi2ELi32ELb0ELb0EEEJSH_NS5_IJNSW_ISF_SB_EES1N_EEESI_SJ_SI_SJ_NS1I_6fusion15FusionCallbacksIS1M_NS1P_17LinearCombinationISI_fSI_fLNS_15FloatRoundStyleE2EEESH_S1O_JEEENS4_5SM1004TMEM4LOAD26SM100_TMEM_LOAD_16dp32b32xES1G_S1E_NS4_39AutoVectorizingCopyWithAssumedAlignmentILi128EEENS4_14SM90_TMA_STOREES1E_S20_S20_EEEvvEEEEvNT_6ParamsE:
        .type           _ZN7cutlass13device_kernelINS_4gemm6kernel13GemmUniversalIN4cute5tupleIJiiiiEEENS1_10collective13CollectiveMmaINS1_35MainloopSm100TmaUmmaWarpSpecializedILi5ELi2ELi4ENS5_IJNS4_1CILi1EEENSA_ILi2EEESB_EEEEENS5_IJNSA_ILi64EEENSA_ILi128EEESF_EEENS_12float_e4m3_tENS5_IJlSB_lEEESI_SJ_NS4_8TiledMMAINS4_8MMA_AtomIJNS4_10MMA_TraitsINS4_19SM100_MMA_F8F6F4_SSEJSI_SI_fSF_SG_NS4_17integral_constantINS4_4UMMA5MajorELSQ_0EEESR_NSO_INSP_7ScaleInELSS_0EEEST_EEEEEENS4_6LayoutINS5_IJSB_SB_SB_EEENS5_IJNSA_ILi0EEESY_SY_EEEEENS5_IJNS4_10UnderscoreES11_S11_EEEEENS4_23SM90_TMA_LOAD_MULTICASTENS4_14ComposedLayoutINS4_7SwizzleILi2ELi4ELi3EEENS4_18smem_ptr_flag_bitsILi8EEENSW_INS5_IJNSA_ILi8EEESF_EEENS5_IJSF_SB_EEEEEEEvNS4_8identityENS4_13SM90_TMA_LOADES1E_vS1F_EENS_8epilogue10collective18CollectiveEpilogueINS1I_23Sm100TmaWarpSpecializedILi2ELi2ELi32ELb0ELb0EEEJSH_NS5_IJNSW_ISF_SB_EES1N_EEESI_SJ_SI_SJ_NS1I_6fusion15FusionCallbacksIS1M_NS1P_17LinearCombinationISI_fSI_fLNS_15FloatRoundStyleE2EEESH_S1O_JEEENS4_5SM1004TMEM4LOAD26SM100_TMEM_LOAD_16dp32b32xES1G_S1E_NS4_39AutoVectorizingCopyWithAssumedAlignmentILi128EEENS4_14SM90_TMA_STOREES1E_S20_S20_EEEvvEEEEvNT_6ParamsE,@function
        .size           _ZN7cutlass13device_kernelINS_4gemm6kernel13GemmUniversalIN4cute5tupleIJiiiiEEENS1_10collective13CollectiveMmaINS1_35MainloopSm100TmaUmmaWarpSpecializedILi5ELi2ELi4ENS5_IJNS4_1CILi1EEENSA_ILi2EEESB_EEEEENS5_IJNSA_ILi64EEENSA_ILi128EEESF_EEENS_12float_e4m3_tENS5_IJlSB_lEEESI_SJ_NS4_8TiledMMAINS4_8MMA_AtomIJNS4_10MMA_TraitsINS4_19SM100_MMA_F8F6F4_SSEJSI_SI_fSF_SG_NS4_17integral_constantINS4_4UMMA5MajorELSQ_0EEESR_NSO_INSP_7ScaleInELSS_0EEEST_EEEEEENS4_6LayoutINS5_IJSB_SB_SB_EEENS5_IJNSA_ILi0EEESY_SY_EEEEENS5_IJNS4_10UnderscoreES11_S11_EEEEENS4_23SM90_TMA_LOAD_MULTICASTENS4_14ComposedLayoutINS4_7SwizzleILi2ELi4ELi3EEENS4_18smem_ptr_flag_bitsILi8EEENSW_INS5_IJNSA_ILi8EEESF_EEENS5_IJSF_SB_EEEEEEEvNS4_8identityENS4_13SM90_TMA_LOADES1E_vS1F_EENS_8epilogue10collective18CollectiveEpilogueINS1I_23Sm100TmaWarpSpecializedILi2ELi2ELi32ELb0ELb0EEEJSH_NS5_IJNSW_ISF_SB_EES1N_EEESI_SJ_SI_SJ_NS1I_6fusion15FusionCallbacksIS1M_NS1P_17LinearCombinationISI_fSI_fLNS_15FloatRoundStyleE2EEESH_S1O_JEEENS4_5SM1004TMEM4LOAD26SM100_TMEM_LOAD_16dp32b32xES1G_S1E_NS4_39AutoVectorizingCopyWithAssumedAlignmentILi128EEENS4_14SM90_TMA_STOREES1E_S20_S20_EEEvvEEEEvNT_6ParamsE,(.L_x_152 - _ZN7cutlass13device_kernelINS_4gemm6kernel13GemmUniversalIN4cute5tupleIJiiiiEEENS1_10collective13CollectiveMmaINS1_35MainloopSm100TmaUmmaWarpSpecializedILi5ELi2ELi4ENS5_IJNS4_1CILi1EEENSA_ILi2EEESB_EEEEENS5_IJNSA_ILi64EEENSA_ILi128EEESF_EEENS_12float_e4m3_tENS5_IJlSB_lEEESI_SJ_NS4_8TiledMMAINS4_8MMA_AtomIJNS4_10MMA_TraitsINS4_19SM100_MMA_F8F6F4_SSEJSI_SI_fSF_SG_NS4_17integral_constantINS4_4UMMA5MajorELSQ_0EEESR_NSO_INSP_7ScaleInELSS_0EEEST_EEEEEENS4_6LayoutINS5_IJSB_SB_SB_EEENS5_IJNSA_ILi0EEESY_SY_EEEEENS5_IJNS4_10UnderscoreES11_S11_EEEEENS4_23SM90_TMA_LOAD_MULTICASTENS4_14ComposedLayoutINS4_7SwizzleILi2ELi4ELi3EEENS4_18smem_ptr_flag_bitsILi8EEENSW_INS5_IJNSA_ILi8EEESF_EEENS5_IJSF_SB_EEEEEEEvNS4_8identityENS4_13SM90_TMA_LOADES1E_vS1F_EENS_8epilogue10collective18CollectiveEpilogueINS1I_23Sm100TmaWarpSpecializedILi2ELi2ELi32ELb0ELb0EEEJSH_NS5_IJNSW_ISF_SB_EES1N_EEESI_SJ_SI_SJ_NS1I_6fusion15FusionCallbacksIS1M_NS1P_17LinearCombinationISI_fSI_fLNS_15FloatRoundStyleE2EEESH_S1O_JEEENS4_5SM1004TMEM4LOAD26SM100_TMEM_LOAD_16dp32b32xES1G_S1E_NS4_39AutoVectorizingCopyWithAssumedAlignmentILi128EEENS4_14SM90_TMA_STOREES1E_S20_S20_EEEvvEEEEvNT_6ParamsE)
        .other          _ZN7cutlass13device_kernelINS_4gemm6kernel13GemmUniversalIN4cute5tupleIJiiiiEEENS1_10collective13CollectiveMmaINS1_35MainloopSm100TmaUmmaWarpSpecializedILi5ELi2ELi4ENS5_IJNS4_1CILi1EEENSA_ILi2EEESB_EEEEENS5_IJNSA_ILi64EEENSA_ILi128EEESF_EEENS_12float_e4m3_tENS5_IJlSB_lEEESI_SJ_NS4_8TiledMMAINS4_8MMA_AtomIJNS4_10MMA_TraitsINS4_19SM100_MMA_F8F6F4_SSEJSI_SI_fSF_SG_NS4_17integral_constantINS4_4UMMA5MajorELSQ_0EEESR_NSO_INSP_7ScaleInELSS_0EEEST_EEEEEENS4_6LayoutINS5_IJSB_SB_SB_EEENS5_IJNSA_ILi0EEESY_SY_EEEEENS5_IJNS4_10UnderscoreES11_S11_EEEEENS4_23SM90_TMA_LOAD_MULTICASTENS4_14ComposedLayoutINS4_7SwizzleILi2ELi4ELi3EEENS4_18smem_ptr_flag_bitsILi8EEENSW_INS5_IJNSA_ILi8EEESF_EEENS5_IJSF_SB_EEEEEEEvNS4_8identityENS4_13SM90_TMA_LOADES1E_vS1F_EENS_8epilogue10collective18CollectiveEpilogueINS1I_23Sm100TmaWarpSpecializedILi2ELi2ELi32ELb0ELb0EEEJSH_NS5_IJNSW_ISF_SB_EES1N_EEESI_SJ_SI_SJ_NS1I_6fusion15FusionCallbacksIS1M_NS1P_17LinearCombinationISI_fSI_fLNS_15FloatRoundStyleE2EEESH_S1O_JEEENS4_5SM1004TMEM4LOAD26SM100_TMEM_LOAD_16dp32b32xES1G_S1E_NS4_39AutoVectorizingCopyWithAssumedAlignmentILi128EEENS4_14SM90_TMA_STOREES1E_S20_S20_EEEvvEEEEvNT_6ParamsE,@"STO_CUDA_ENTRY STV_DEFAULT"
_ZN7cutlass13device_kernelINS_4gemm6kernel13GemmUniversalIN4cute5tupleIJiiiiEEENS1_10collective13CollectiveMmaINS1_35MainloopSm100TmaUmmaWarpSpecializedILi5ELi2ELi4ENS5_IJNS4_1CILi1EEENSA_ILi2EEESB_EEEEENS5_IJNSA_ILi64EEENSA_ILi128EEESF_EEENS_12float_e4m3_tENS5_IJlSB_lEEESI_SJ_NS4_8TiledMMAINS4_8MMA_AtomIJNS4_10MMA_TraitsINS4_19SM100_MMA_F8F6F4_SSEJSI_SI_fSF_SG_NS4_17integral_constantINS4_4UMMA5MajorELSQ_0EEESR_NSO_INSP_7ScaleInELSS_0EEEST_EEEEEENS4_6LayoutINS5_IJSB_SB_SB_EEENS5_IJNSA_ILi0EEESY_SY_EEEEENS5_IJNS4_10UnderscoreES11_S11_EEEEENS4_23SM90_TMA_LOAD_MULTICASTENS4_14ComposedLayoutINS4_7SwizzleILi2ELi4ELi3EEENS4_18smem_ptr_flag_bitsILi8EEENSW_INS5_IJNSA_ILi8EEESF_EEENS5_IJSF_SB_EEEEEEEvNS4_8identityENS4_13SM90_TMA_LOADES1E_vS1F_EENS_8epilogue10collective18CollectiveEpilogueINS1I_23Sm100TmaWarpSpecializedILi2ELi2ELi32ELb0ELb0EEEJSH_NS5_IJNSW_ISF_SB_EES1N_EEESI_SJ_SI_SJ_NS1I_6fusion15FusionCallbacksIS1M_NS1P_17LinearCombinationISI_fSI_fLNS_15FloatRoundStyleE2EEESH_S1O_JEEENS4_5SM1004TMEM4LOAD26SM100_TMEM_LOAD_16dp32b32xES1G_S1E_NS4_39AutoVectorizingCopyWithAssumedAlignmentILi128EEENS4_14SM90_TMA_STOREES1E_S20_S20_EEEvvEEEEvNT_6ParamsE:
[----:B------:R-:W1:Y:S01]  /*0000*/  LDC R1, c[0x0][0x37c] ;  /* 0x0000df00ff017b82 */ /* 0x000e620000000800 */
[----:B------:R-:W2:Y:S01]  /*0010*/  S2R R93, SR_TID.X ;  /* 0x00000000005d7919 */ /* 0x000ea20000002100 */
[----:B------:R-:W3:Y:S01]  /*0020*/  LDCU.64 UR8, c[0x0][0x890] ;  /* 0x00011200ff0877ac */ /* 0x000ee20008000a00 */
[----:B------:R-:W-:Y:S02]  /*0030*/  PRMT R84, RZ, 0x7610, R84 ;  /* 0x00007610ff547816 */ /* 0x000fe40000000054 */
[----:B------:R-:W-:Y:S01]  /*0040*/  ELECT P3, URZ, PT ;  /* 0x0000000000ff782f */ /* 0x000fe20003860000 */
[----:B---3--:R-:W-:-:S04]  /*0050*/  UISETP.NE.U32.AND UP0, UPT, UR8, URZ, UPT ;  /* 0x000000ff0800728c */ /* 0x008fc8000bf05070 */
[----:B------:R-:W-:Y:S01]  /*0060*/  UISETP.NE.AND.EX UP0, UPT, UR9, URZ, UPT, UP0 ;  /* 0x000000ff0900728c */ /* 0x000fe2000bf05300 */
[----:B--2---:R-:W-:-:S05]  /*0070*/  SHF.R.U32.HI R85, RZ, 0x5, R93 ;  /* 0x00000005ff557819 */ /* 0x004fca000001165d */
[----:B------:R-:W2:Y:S02]  /*0080*/  SHFL.IDX PT, R0, R85, RZ, 0x1f ;  /* 0x00001fff55007589 */ /* 0x000ea400000e0000 */
[----:B--2---:R-:W-:Y:S01]  /*0090*/  R2UR UR17, R0 ;  /* 0x00000000001172ca */ /* 0x004fe200000e0000 */
[----:B-1----:R-:W-:-:S14]  /*00a0*/  BRA.U UP0, `(.L_x_0) ;  /* 0x0000000100307547 */ /* 0x002fdc000b800000 */
[----:B------:R-:W1:Y:S02]  /*00b0*/  LDCU.64 UR4, c[0x0][0x888] ;  /* 0x00011100ff0477ac */ /* 0x000e640008000a00 */
[----:B-1----:R-:W-:-:S04]  /*00c0*/  UISETP.NE.U32.AND UP0, UPT, UR4, URZ, UPT ;  /* 0x000000ff0400728c */ /* 0x002fc8000bf05070 */
[----:B------:R-:W-:-:S09]  /*00d0*/  UISETP.NE.AND.EX UP0, UPT, UR5, URZ, UPT, UP0 ;  /* 0x000000ff0500728c */ /* 0x000fd2000bf05300 */
[----:B------:R-:W-:Y:S05]  /*00e0*/  BRA.U !UP0, `(.L_x_1) ;  /* 0x0000000108147547 */ /* 0x000fea000b800000 */
[----:B------:R-:W1:Y:S01]  /*00f0*/  LDC.64 R2, c[0x0][0x888] ;  /* 0x00022200ff027b82 */ /* 0x000e620000000a00 */
[----:B------:R-:W1:Y:S02]  /*0100*/  LDCU.64 UR4, c[0x0][0x358] ;  /* 0x00006b00ff0477ac */ /* 0x000e640008000a00 */
[----:B-1----:R1:W5:Y:S01]  /*0110*/  LDG.E R41, desc[UR4][R2.64] ;  /* 0x0000000402297981 */ /* 0x002362000c1e1900 */
[----:B------:R-:W-:Y:S01]  /*0120*/  HFMA2 R84, -RZ, RZ, 0, 5.9604644775390625e-08 ;  /* 0x00000001ff547431 */ /* 0x000fe200000001ff */
[----:B------:R-:W-:Y:S05]  /*0130*/  BRA `(.L_x_0) ;  /* 0x00000000000c7947 */ /* 0x000fea0003800000 */
.L_x_1:
[----:B------:R-:W1:Y:S01]  /*0140*/  LDCU UR4, c[0x0][0x880] ;  /* 0x00011000ff0477ac */ /* 0x000e620008000800 */
[----:B------:R-:W-:Y:S01]  /*0150*/  HFMA2 R84, -RZ, RZ, 0, 5.9604644775390625e-08 ;  /* 0x00000001ff547431 */ /* 0x000fe200000001ff */
[----:B-1----:R-:W-:-:S07]  /*0160*/  MOV R41, UR4 ;  /* 0x0000000400297c02 */ /* 0x002fce0008000f00 */
.L_x_0:
[----:B------:R-:W2:Y:S02]  /*0170*/  LDCU.64 UR4, c[0x0][0x8b0] ;  /* 0x00011600ff0477ac */ /* 0x000ea40008000a00 */
[----:B--2---:R-:W-:-:S04]  /*0180*/  UISETP.NE.U32.AND UP0, UPT, UR4, URZ, UPT ;  /* 0x000000ff0400728c */ /* 0x004fc8000bf05070 */
[----:B------:R-:W-:-:S09]  /*0190*/  UISETP.NE.AND.EX UP0, UPT, UR5, URZ, UPT, UP0 ;  /* 0x000000ff0500728c */ /* 0x000fd2000bf05300 */
[----:B------:R-:W-:Y:S05]  /*01a0*/  BRA.U UP0, `(.L_x_2) ;  /* 0x0000000100287547 */ /* 0x000fea000b800000 */
[----:B------:R-:W2:Y:S02]  /*01b0*/  LDCU.64 UR4, c[0x0][0x8a8] ;  /* 0x00011500ff0477ac */ /* 0x000ea40008000a00 */
[----:B--2---:R-:W-:-:S04]  /*01c0*/  UISETP.NE.U32.AND UP0, UPT, UR4, URZ, UPT ;  /* 0x000000ff0400728c */ /* 0x004fc8000bf05070 */
[----:B------:R-:W-:-:S09]  /*01d0*/  UISETP.NE.AND.EX UP0, UPT, UR5, URZ, UPT, UP0 ;  /* 0x000000ff0500728c */ /* 0x000fd2000bf05300 */
[----:B------:R-:W-:Y:S05]  /*01e0*/  BRA.U !UP0, `(.L_x_3) ;  /* 0x0000000108107547 */ /* 0x000fea000b800000 */
[----:B------:R-:W2:Y:S01]  /*01f0*/  LDC.64 R38, c[0x0][0x8a8] ;  /* 0x00022a00ff267b82 */ /* 0x000ea20000000a00 */
[----:B------:R-:W2:Y:S02]  /*0200*/  LDCU.64 UR4, c[0x0][0x358] ;  /* 0x00006b00ff0477ac */ /* 0x000ea40008000a00 */
[----:B--2---:R2:W5:Y:S01]  /*0210*/  LDG.E R38, desc[UR4][R38.64] ;  /* 0x0000000426267981 */ /* 0x004562000c1e1900 */
[----:B------:R-:W-:Y:S05]  /*0220*/  BRA `(.L_x_2) ;  /* 0x0000000000087947 */ /* 0x000fea0003800000 */
.L_x_3:
[----:B------:R-:W2:Y:S02]  /*0230*/  LDCU UR4, c[0x0][0x8a0] ;  /* 0x00011400ff0477ac */ /* 0x000ea40008000800 */
[----:B--2---:R-:W-:Y:S02]  /*0240*/  MOV R38, UR4 ;  /* 0x0000000400267c02 */ /* 0x004fe40008000f00 */
.L_x_2:
[----:B------:R-:W-:Y:S01]  /*0250*/  IMAD.U32 R0, RZ, RZ, UR17 ;  /* 0x00000011ff007e24 */ /* 0x000fe2000f8e00ff */
[----:B------:R-:W-:Y:S04]  /*0260*/  BSSY.RECONVERGENT B0, `(.L_x_4) ;  /* 0x000000c000007945 */ /* 0x000fe80003800200 */
[C---:B------:R-:W-:Y:S02]  /*0270*/  ISETP.NE.OR P1, PT, R0.reuse, 0x1, !P3 ;  /* 0x000000010000780c */ /* 0x040fe40005f25670 */
[----:B------:R-:W-:-:S11]  /*0280*/  ISETP.NE.OR P0, PT, R0, 0x3, !P3 ;  /* 0x000000030000780c */ /* 0x000fd60005f05670 */
[----:B------:R-:W-:Y:S05]  /*0290*/  @P1 BRA `(.L_x_5) ;  /* 0x0000000000201947 */ /* 0x000fea0003800000 */
[----:B------:R-:W3:Y:S02]  /*02a0*/  LDCU.64 UR4, c[0x0][0x348] ;  /* 0x00006900ff0477ac */ /* 0x000ee40008000a00 */
[----:B---3--:R-:W-:Y:S02]  /*02b0*/  UIADD3 UR6, UP1, UPT, UR4, 0x80, URZ ;  /* 0x0000008004067890 */ /* 0x008fe4000ff3e0ff */
[----:B------:R-:W-:Y:S02]  /*02c0*/  UIADD3 UR4, UP0, UPT, UR4, 0x180, URZ ;  /* 0x0000018004047890 */ /* 0x000fe4000ff1e0ff */
[----:B------:R-:W-:Y:S02]  /*02d0*/  UIADD3.X UR7, UPT, UPT, URZ, UR5, URZ, UP1, !UPT ;  /* 0x00000005ff077290 */ /* 0x000fe40008ffe4ff */
[----:B------:R-:W-:-:S07]  /*02e0*/  UIADD3.X UR5, UPT, UPT, URZ, UR5, URZ, UP0, !UPT ;  /* 0x00000005ff057290 */ /* 0x000fce00087fe4ff */
[----:B------:R3:W-:Y:S02]  /*02f0*/  UTMACCTL.PF [UR6] ;  /* 0x00000000060079b9 */ /* 0x0007e40008040000 */
[----:B------:R3:W-:Y:S02]  /*0300*/  UTMACCTL.PF [UR4] ;  /* 0x00000000040079b9 */ /* 0x0007e40008040000 */
[----:B---3--:R-:W-:Y:S01]  /*0310*/  NOP ;  /* 0x0000000000007918 */ /* 0x008fe20000000000 */
.L_x_5:
[----:B------:R-:W-:Y:S05]  /*0320*/  BSYNC.RECONVERGENT B0 ;  /* 0x0000000000007941 */ /* 0x000fea0003800200 */
.L_x_4:
[----:B------:R-:W-:Y:S04]  /*0330*/  BSSY.RECONVERGENT B0, `(.L_x_6) ;  /* 0x000000a000007945 */ /* 0x000fe80003800200 */
        /* <DEDUP_REMOVED lines=9> */
.L_x_7:
[----:B------:R-:W-:Y:S05]  /*03d0*/  BSYNC.RECONVERGENT B0 ;  /* 0x0000000000007941 */ /* 0x000fea0003800200 */
.L_x_6:
[----:B------:R-:W3:Y:S01]  /*03e0*/  LDCU.64 UR4, c[0x0][0x888] ;  /* 0x00011100ff0477ac */ /* 0x000ee20008000a00 */
[----:B------:R-:W-:Y:S02]  /*03f0*/  UISETP.EQ.U32.AND UP1, UPT, UR8, URZ, UPT ;  /* 0x000000ff0800728c */ /* 0x000fe4000bf22070 */
[----:B------:R-:W-:Y:S02]  /*0400*/  UPLOP3.LUT UP3, UPT, UPT, UPT, UPT, 0x80, 0x8 ;  /* 0x000000000008789c */ /* 0x000fe40003f6f070 */
[----:B---3--:R-:W-:-:S04]  /*0410*/  UISETP.NE.U32.AND UP0, UPT, UR4, URZ, UPT ;  /* 0x000000ff0400728c */ /* 0x008fc8000bf05070 */
[----:B------:R-:W-:-:S04]  /*0420*/  UISETP.NE.AND.EX UP0, UPT, UR5, URZ, UPT, UP0 ;  /* 0x000000ff0500728c */ /* 0x000fc8000bf05300 */
[----:B------:R-:W-:-:S04]  /*0430*/  UISETP.EQ.OR.EX UP2, UPT, UR9, URZ, !UP0, UP1 ;  /* 0x000000ff0900728c */ /* 0x000fc8000c742710 */
[----:B------:R-:W-:-:S06]  /*0440*/  UP2UR UR4, UPR, URZ, 0x4 ;  /* 0x00000004ff047883 */ /* 0x000fcc0008000000 */
[----:B------:R-:W-:Y:S01]  /*0450*/  MOV R86, UR4 ;  /* 0x0000000400567c02 */ /* 0x000fe20008000f00 */
[----:B------:R-:W-:Y:S06]  /*0460*/  BRA.U !UP2, `(.L_x_8) ;  /* 0x000000010a207547 */ /* 0x000fec000b800000 */
[----:B------:R-:W-:Y:S01]  /*0470*/  UISETP.NE.U32.AND UP1, UPT, UR8, URZ, UPT ;  /* 0x000000ff0800728c */ /* 0x000fe2000bf25070 */
[----:B-----5:R-:W-:Y:S01]  /*0480*/  FSETP.NEU.AND P0, PT, R41, RZ, PT ;  /* 0x000000ff2900720b */ /* 0x020fe20003f0d000 */
[----:B------:R-:W-:Y:S02]  /*0490*/  USEL UR4, URZ, 0xffffffff, UP0 ;  /* 0xffffffffff047887 */ /* 0x000fe40008000000 */
[----:B------:R-:W-:-:S10]  /*04a0*/  UISETP.NE.AND.EX UP1, UPT, UR9, URZ, UPT, UP1 ;  /* 0x000000ff0900728c */ /* 0x000fd4000bf25310 */
[----:B------:R-:W-:Y:S01]  /*04b0*/  VOTEU.ANY UP0, P0 ;  /* 0x0000000000ff7886 */ /* 0x000fe20000000100 */
[----:B------:R-:W-:-:S04]  /*04c0*/  @!UP1 USEL UR4, URZ, 0xffffffff, UP0 ;  /* 0xffffffffff049887 */ /* 0x000fc80008000000 */
[----:B------:R-:W-:-:S04]  /*04d0*/  ULOP3.LUT UR4, UR4, 0x1, URZ, 0xc0, !UPT ;  /* 0x0000000104047892 */ /* 0x000fc8000f8ec0ff */
[----:B------:R-:W-:-:S11]  /*04e0*/  UISETP.NE.U32.AND UP3, UPT, UR4, 0x1, UPT ;  /* 0x000000010400788c */ /* 0x000fd6000bf65070 */
.L_x_8:
[----:B-1----:R-:W1:Y:S01]  /*04f0*/  SHFL.IDX PT, R2, R85, RZ, 0x1f ;  /* 0x00001fff55027589 */ /* 0x002e6200000e0000 */
[----:B------:R-:W-:-:S04]  /*0500*/  UISETP.NE.AND UP0, UPT, UR17, 0x2, UPT ;  /* 0x000000021100788c */ /* 0x000fc8000bf05270 */
[----:B------:R-:W-:Y:S01]  /*0510*/  USEL UR38, URZ, 0x1, UP0 ;  /* 0x00000001ff267887 */ /* 0x000fe20008000000 */
[----:B-1----:R-:W-:-:S13]  /*0520*/  ISETP.NE.AND P0, PT, R2, RZ, PT ;  /* 0x000000ff0200720c */ /* 0x002fda0003f05270 */
[----:B------:R-:W-:Y:S05]  /*0530*/  @P0 BRA `(.L_x_9) ;  /* 0x0000000000600947 */ /* 0x000fea0003800000 */
[----:B------:R-:W1:Y:S01]  /*0540*/  S2UR UR4, SR_CgaCtaId ;  /* 0x00000000000479c3 */ /* 0x000e620000008800 */
[----:B------:R-:W-:Y:S01]  /*0550*/  UMOV UR5, 0x400 ;  /* 0x0000040000057882 */ /* 0x000fe20000000000 */
[----:B------:R-:W-:Y:S01]  /*0560*/  UMOV UR8, 0x1 ;  /* 0x0000000100087882 */ /* 0x000fe20000000000 */
[----:B------:R-:W-:Y:S01]  /*0570*/  UMOV UR6, 0x2 ;  /* 0x0000000200067882 */ /* 0x000fe20000000000 */
[----:B------:R-:W-:-:S04]  /*0580*/  UIADD3 UR8, UPT, UPT, -UR8, 0x100000, URZ ;  /* 0x0010000008087890 */ /* 0x000fc8000fffe1ff */
[----:B------:R-:W-:Y:S02]  /*0590*/  USHF.L.U32 UR9, UR8, 0xb, URZ ;  /* 0x0000000b08097899 */ /* 0x000fe400080006ff */
[----:B------:R-:W-:Y:S02]  /*05a0*/  USHF.L.U32 UR8, UR8, 0x1, URZ ;  /* 0x0000000108087899 */ /* 0x000fe400080006ff */
[----:B------:R-:W-:-:S04]  /*05b0*/  UIADD3 UR6, UPT, UPT, -UR6, 0x100000, URZ ;  /* 0x0010000006067890 */ /* 0x000fc8000fffe1ff */
[----:B------:R-:W-:Y:S02]  /*05c0*/  USHF.L.U32 UR7, UR6, 0xb, URZ ;  /* 0x0000000b06077899 */ /* 0x000fe400080006ff */
[----:B------:R-:W-:Y:S01]  /*05d0*/  USHF.L.U32 UR6, UR6, 0x1, URZ ;  /* 0x0000000106067899 */ /* 0x000fe200080006ff */
[----:B------:R-:W-:Y:S01]  /*05e0*/  ELECT P0, URZ, PT ;  /* 0x0000000000ff782f */ /* 0x000fe20003800000 */
[----:B-1----:R-:W-:Y:S01]  /*05f0*/  ULEA UR4, UR4, UR5, 0x18 ;  /* 0x0000000504047291 */ /* 0x002fe2000f8ec0ff */
[----:B------:R-:W1:Y:S11]  /*0600*/  FENCE.VIEW.ASYNC.S ;  /* 0x00000000000073c6 */ /* 0x000e760000000000 */
[----:B-1----:R1:W3:Y:S01]  /*0610*/  SYNCS.EXCH.64 URZ, [UR4], UR8 ;  /* 0x0000000804ff75b2 */ /* 0x0022e20008000100 */
[----:B------:R1:W4:Y:S01]  /*0620*/  SYNCS.EXCH.64 URZ, [UR4+0x28], UR6 ;  /* 0x0000280604ff75b2 */ /* 0x0003220008000100 */
[----:B------:R1:W1:Y:S01]  /*0630*/  SYNCS.EXCH.64 URZ, [UR4+0x8], UR8 ;  /* 0x0000080804ff75b2 */ /* 0x0002620008000100 */
[----:B------:R1:W1:Y:S01]  /*0640*/  SYNCS.EXCH.64 URZ, [UR4+0x30], UR6 ;  /* 0x0000300604ff75b2 */ /* 0x0002620008000100 */
[----:B------:R1:W1:Y:S01]  /*0650*/  SYNCS.EXCH.64 URZ, [UR4+0x10], UR8 ;  /* 0x0000100804ff75b2 */ /* 0x0002620008000100 */
[----:B------:R1:W1:Y:S01]  /*0660*/  SYNCS.EXCH.64 URZ, [UR4+0x38], UR6 ;  /* 0x0000380604ff75b2 */ /* 0x0002620008000100 */
[----:B------:R1:W1:Y:S01]  /*0670*/  SYNCS.EXCH.64 URZ, [UR4+0x18], UR8 ;  /* 0x0000180804ff75b2 */ /* 0x0002620008000100 */
[----:B------:R1:W1:Y:S01]  /*0680*/  SYNCS.EXCH.64 URZ, [UR4+0x40], UR6 ;  /* 0x0000400604ff75b2 */ /* 0x0002620008000100 */
[----:B------:R1:W1:Y:S01]  /*0690*/  SYNCS.EXCH.64 URZ, [UR4+0x20], UR8 ;  /* 0x0000200804ff75b2 */ /* 0x0002620008000100 */
[----:B------:R1:W1:Y:S01]  /*06a0*/  SYNCS.EXCH.64 URZ, [UR4+0x48], UR6 ;  /* 0x0000480604ff75b2 */ /* 0x0002620008000100 */
[----:B------:R-:W-:Y:S01]  /*06b0*/  NOP ;  /* 0x0000000000007918 */ /* 0x000fe20000000000 */
.L_x_9:
[----:B------:R-:W2:Y:S01]  /*06c0*/  SHFL.IDX PT, R2, R85, RZ, 0x1f ;  /* 0x00001fff55027589 */ /* 0x000ea200000e0000 */
[----:B------:R-:W-:Y:S01]  /*06d0*/  NOP ;  /* 0x0000000000007918 */ /* 0x000fe20000000000 */
[----:B--2---:R-:W-:-:S13]  /*06e0*/  ISETP.NE.AND P0, PT, R2, 0x1, PT ;  /* 0x000000010200780c */ /* 0x004fda0003f05270 */
[----:B------:R-:W-:Y:S05]  /*06f0*/  @P0 BRA `(.L_x_10) ;  /* 0x0000000000480947 */ /* 0x000fea0003800000 */
[----:B-1----:R-:W1:Y:S01]  /*0700*/  S2UR UR4, SR_CgaCtaId ;  /* 0x00000000000479c3 */ /* 0x002e620000008800 */
        /* <DEDUP_REMOVED lines=12> */
[----:B-1----:R2:W1:Y:S01]  /*07d0*/  SYNCS.EXCH.64 URZ, [UR4+0x50], UR8 ;  /* 0x0000500804ff75b2 */ /* 0x0024620008000100 */
[----:B------:R2:W1:Y:S01]  /*07e0*/  SYNCS.EXCH.64 URZ, [UR4+0x60], UR6 ;  /* 0x0000600604ff75b2 */ /* 0x0004620008000100 */
[----:B------:R2:W1:Y:S01]  /*07f0*/  SYNCS.EXCH.64 URZ, [UR4+0x58], UR8 ;  /* 0x0000580804ff75b2 */ /* 0x0004620008000100 */
[----:B------:R2:W1:Y:S02]  /*0800*/  SYNCS.EXCH.64 URZ, [UR4+0x68], UR6 ;  /* 0x0000680604ff75b2 */ /* 0x0004640008000100 */
[----:B--2---:R-:W-:Y:S01]  /*0810*/  NOP ;  /* 0x0000000000007918 */ /* 0x004fe20000000000 */
.L_x_10:
[----:B------:R-:W2:Y:S01]  /*0820*/  SHFL.IDX PT, R2, R85, RZ, 0x1f ;  /* 0x00001fff55027589 */ /* 0x000ea200000e0000 */
[----:B------:R-:W-:Y:S01]  /*0830*/  NOP ;  /* 0x0000000000007918 */ /* 0x000fe20000000000 */
[----:B--2---:R-:W-:-:S13]  /*0840*/  ISETP.NE.AND P0, PT, R2, 0x3, PT ;  /* 0x000000030200780c */ /* 0x004fda0003f05270 */
[----:B------:R-:W-:Y:S05]  /*0850*/  @P0 BRA `(.L_x_11) ;  /* 0x0000000000300947 */ /* 0x000fea0003800000 */
[----:B-1----:R-:W1:Y:S01]  /*0860*/  S2UR UR6, SR_CgaCtaId ;  /* 0x00000000000679c3 */ /* 0x002e620000008800 */
[----:B------:R-:W-:Y:S01]  /*0870*/  UMOV UR4, 0x400 ;  /* 0x0000040000047882 */ /* 0x000fe20000000000 */
[----:B------:R-:W-:Y:S01]  /*0880*/  UMOV UR5, 0x20 ;  /* 0x0000002000057882 */ /* 0x000fe20000000000 */
[----:B------:R-:W-:Y:S01]  /*0890*/  ELECT P0, URZ, PT ;  /* 0x0000000000ff782f */ /* 0x000fe20003800000 */
[----:B-1----:R-:W-:Y:S02]  /*08a0*/  ULEA UR6, UR6, UR4, 0x18 ;  /* 0x0000000406067291 */ /* 0x002fe4000f8ec0ff */
[----:B------:R-:W-:-:S04]  /*08b0*/  UIADD3 UR4, UPT, UPT, -UR5, 0x100000, URZ ;  /* 0x0010000005047890 */ /* 0x000fc8000fffe1ff */
[----:B------:R-:W-:Y:S02]  /*08c0*/  USHF.L.U32 UR5, UR4, 0xb, URZ ;  /* 0x0000000b04057899 */ /* 0x000fe400080006ff */
[----:B------:R-:W-:Y:S01]  /*08d0*/  USHF.L.U32 UR4, UR4, 0x1, URZ ;  /* 0x0000000104047899 */ /* 0x000fe200080006ff */
[----:B------:R-:W1:Y:S11]  /*08e0*/  FENCE.VIEW.ASYNC.S ;  /* 0x00000000000073c6 */ /* 0x000e760000000000 */
[----:B-1----:R2:W1:Y:S01]  /*08f0*/  SYNCS.EXCH.64 URZ, [UR6+0x70], UR4 ;  /* 0x0000700406ff75b2 */ /* 0x0024620008000100 */
[----:B------:R2:W1:Y:S02]  /*0900*/  SYNCS.EXCH.64 URZ, [UR6+0x78], UR4 ;  /* 0x0000780406ff75b2 */ /* 0x0004640008000100 */
[----:B--2---:R-:W-:Y:S01]  /*0910*/  NOP ;  /* 0x0000000000007918 */ /* 0x004fe20000000000 */
.L_x_11:
[----:B------:R-:W2:Y:S01]  /*0920*/  SHFL.IDX PT, R2, R85, RZ, 0x1f ;  /* 0x00001fff55027589 */ /* 0x000ea200000e0000 */
[----:B------:R-:W-:Y:S01]  /*0930*/  NOP ;  /* 0x0000000000007918 */ /* 0x000fe20000000000 */
[----:B--2---:R-:W-:-:S13]  /*0940*/  ISETP.NE.AND P0, PT, R2, 0x4, PT ;  /* 0x000000040200780c */ /* 0x004fda0003f05270 */
[----:B------:R-:W-:Y:S05]  /*0950*/  @P0 BRA `(.L_x_12) ;  /* 0x00000000004c0947 */ /* 0x000fea0003800000 */
[----:B-1----:R-:W1:Y:S01]  /*0960*/  S2UR UR6, SR_CgaCtaId ;  /* 0x00000000000679c3 */ /* 0x002e620000008800 */
[----:B------:R-:W-:Y:S01]  /*0970*/  UMOV UR4, 0x1e0 ;  /* 0x000001e000047882 */ /* 0x000fe20000000000 */
[----:B------:R-:W-:Y:S01]  /*0980*/  UMOV UR5, 0x400 ;  /* 0x0000040000057882 */ /* 0x000fe20000000000 */
[----:B------:R-:W-:Y:S01]  /*0990*/  USEL UR4, UR4, 0x1a0, UP3 ;  /* 0x000001a004047887 */ /* 0x000fe20009800000 */
[----:B------:R-:W-:Y:S01]  /*09a0*/  UMOV UR8, 0x1 ;  /* 0x0000000100087882 */ /* 0x000fe20000000000 */
[----:B------:R-:W-:Y:S01]  /*09b0*/  ELECT P0, URZ, PT ;  /* 0x0000000000ff782f */ /* 0x000fe20003800000 */
[----:B------:R-:W-:-:S04]  /*09c0*/  UIADD3 UR8, UPT, UPT, -UR8, 0x100000, URZ ;  /* 0x0010000008087890 */ /* 0x000fc8000fffe1ff */
[----:B------:R-:W-:Y:S02]  /*09d0*/  USHF.L.U32 UR9, UR8, 0xb, URZ ;  /* 0x0000000b08097899 */ /* 0x000fe400080006ff */
[----:B------:R-:W-:Y:S02]  /*09e0*/  USHF.L.U32 UR8, UR8, 0x1, URZ ;  /* 0x0000000108087899 */ /* 0x000fe400080006ff */
[----:B-1----:R-:W-:Y:S02]  /*09f0*/  ULEA UR6, UR6, UR5, 0x18 ;  /* 0x0000000506067291 */ /* 0x002fe4000f8ec0ff */
[----:B------:R-:W-:-:S04]  /*0a00*/  UIADD3 UR4, UPT, UPT, -UR4, 0x100000, URZ ;  /* 0x0010000004047890 */ /* 0x000fc8000fffe1ff */
[----:B------:R-:W-:Y:S02]  /*0a10*/  USHF.L.U32 UR5, UR4, 0xb, URZ ;  /* 0x0000000b04057899 */ /* 0x000fe400080006ff */
[----:B------:R-:W-:Y:S01]  /*0a20*/  USHF.L.U32 UR4, UR4, 0x1, URZ ;  /* 0x0000000104047899 */ /* 0x000fe200080006ff */
[----:B------:R-:W1:Y:S03]  /*0a30*/  FENCE.VIEW.ASYNC.S ;  /* 0x00000000000073c6 */ /* 0x000e660000000000 */
[----:B-1----:R2:W1:Y:S08]  /*0a40*/  SYNCS.EXCH.64 URZ, [UR6+0x80], UR8 ;  /* 0x0000800806ff75b2 */ /* 0x0024700008000100 */
[----:B------:R2:W1:Y:S01]  /*0a50*/  SYNCS.EXCH.64 URZ, [UR6+0x90], UR4 ;  /* 0x0000900406ff75b2 */ /* 0x0004620008000100 */
[----:B------:R2:W1:Y:S01]  /*0a60*/  SYNCS.EXCH.64 URZ, [UR6+0x88], UR8 ;  /* 0x0000880806ff75b2 */ /* 0x0004620008000100 */
[----:B------:R2:W1:Y:S02]  /*0a70*/  SYNCS.EXCH.64 URZ, [UR6+0x98], UR4 ;  /* 0x0000980406ff75b2 */ /* 0x0004640008000100 */
[----:B--2---:R-:W-:Y:S01]  /*0a80*/  NOP ;  /* 0x0000000000007918 */ /* 0x004fe20000000000 */
.L_x_12:
        /* <DEDUP_REMOVED lines=20> */
[----:B------:R2:W1:Y:S01]  /*0bd0*/  SYNCS.EXCH.64 URZ, [UR4+0xc8], UR6 ;  /* 0x0000c80604ff75b2 */ /* 0x0004620008000100 */
[----:B------:R2:W1:Y:S01]  /*0be0*/  SYNCS.EXCH.64 URZ, [UR4+0xb0], UR8 ;  /* 0x0000b00804ff75b2 */ /* 0x0004620008000100 */
[----:B------:R2:W1:Y:S01]  /*0bf0*/  SYNCS.EXCH.64 URZ, [UR4+0xd0], UR6 ;  /* 0x0000d00604ff75b2 */ /* 0x0004620008000100 */
[----:B------:R2:W1:Y:S01]  /*0c00*/  SYNCS.EXCH.64 URZ, [UR4+0xb8], UR8 ;  /* 0x0000b80804ff75b2 */ /* 0x0004620008000100 */
[----:B------:R2:W1:Y:S02]  /*0c10*/  SYNCS.EXCH.64 URZ, [UR4+0xd8], UR6 ;  /* 0x0000d80604ff75b2 */ /* 0x0004640008000100 */
[----:B--2---:R-:W-:Y:S01]  /*0c20*/  NOP ;  /* 0x0000000000007918 */ /* 0x004fe20000000000 */
.L_x_13:
[----:B------:R-:W2:Y:S01]  /*0c30*/  SHFL.IDX PT, R2, R85, RZ, 0x1f ;  /* 0x00001fff55027589 */ /* 0x000ea200000e0000 */
[----:B------:R-:W-:Y:S01]  /*0c40*/  NOP ;  /* 0x0000000000007918 */ /* 0x000fe20000000000 */
[----:B--2---:R-:W-:-:S13]  /*0c50*/  ISETP.NE.AND P0, PT, R2, 0x3, PT ;  /* 0x000000030200780c */ /* 0x004fda0003f05270 */
[----:B------:R-:W-:Y:S05]  /*0c60*/  @P0 BRA `(.L_x_14) ;  /* 0x0000000000380947 */ /* 0x000fea0003800000 */
[----:B------:R-:W2:Y:S01]  /*0c70*/  S2UR UR5, SR_CgaCtaId ;  /* 0x00000000000579c3 */ /* 0x000ea20000008800 */
[----:B-1----:R-:W-:Y:S01]  /*0c80*/  UMOV UR4, 0x400 ;  /* 0x0000040000047882 */ /* 0x002fe20000000000 */
[----:B------:R-:W-:Y:S01]  /*0c90*/  UMOV UR6, 0x20 ;  /* 0x0000002000067882 */ /* 0x000fe20000000000 */
[----:B------:R-:W-:Y:S01]  /*0ca0*/  ELECT P0, URZ, PT ;  /* 0x0000000000ff782f */ /* 0x000fe20003800000 */
[----:B------:R-:W-:-:S04]  /*0cb0*/  UIADD3 UR6, UPT, UPT, -UR6, 0x100000, URZ ;  /* 0x0010000006067890 */ /* 0x000fc8000fffe1ff */
[----:B------:R-:W-:Y:S02]  /*0cc0*/  USHF.L.U32 UR7, UR6, 0xb, URZ ;  /* 0x0000000b06077899 */ /* 0x000fe400080006ff */
[----:B------:R-:W-:Y:S02]  /*0cd0*/  USHF.L.U32 UR6, UR6, 0x1, URZ ;  /* 0x0000000106067899 */ /* 0x000fe400080006ff */
[----:B--2---:R-:W-:Y:S01]  /*0ce0*/  ULEA UR4, UR5, UR4, 0x18 ;  /* 0x0000000405047291 */ /* 0x004fe2000f8ec0ff */
[----:B------:R-:W1:Y:S11]  /*0cf0*/  FENCE.VIEW.ASYNC.S ;  /* 0x00000000000073c6 */ /* 0x000e760000000000 */
[----:B-1----:R2:W1:Y:S01]  /*0d00*/  SYNCS.EXCH.64 URZ, [UR4+0xe0], UR6 ;  /* 0x0000e00604ff75b2 */ /* 0x0024620008000100 */
[----:B------:R2:W1:Y:S01]  /*0d10*/  SYNCS.EXCH.64 URZ, [UR4+0xf0], UR6 ;  /* 0x0000f00604ff75b2 */ /* 0x0004620008000100 */
[----:B------:R2:W1:Y:S01]  /*0d20*/  SYNCS.EXCH.64 URZ, [UR4+0xe8], UR6 ;  /* 0x0000e80604ff75b2 */ /* 0x0004620008000100 */
[----:B------:R2:W1:Y:S02]  /*0d30*/  SYNCS.EXCH.64 URZ, [UR4+0xf8], UR6 ;  /* 0x0000f80604ff75b2 */ /* 0x0004640008000100 */
[----:B--2---:R-:W-:Y:S01]  /*0d40*/  NOP ;  /* 0x0000000000007918 */ /* 0x004fe20000000000 */
.L_x_14:
[----:B-1----:R-:W1:Y:S01]  /*0d50*/  LDCU UR4, c[0x0][0x36c] ;  /* 0x00006d80ff0477ac */ /* 0x002e620008000800 */
[----:B------:R-:W-:Y:S01]  /*0d60*/  ISETP.NE.OR P3, PT, R0, 0x2, !P3 ;  /* 0x000000020000780c */ /* 0x000fe20005f65670 */
[----:B------:R-:W-:Y:S01]  /*0d70*/  NOP ;  /* 0x0000000000007918 */ /* 0x000fe20000000000 */
[----:B------:R-:W-:Y:S01]  /*0d80*/  LOP3.LUT R0, R93, 0x1f, RZ, 0xc0, !PT ;  /* 0x0000001f5d007812 */ /* 0x000fe200078ec0ff */
[----:B------:R-:W-:Y:S02]  /*0d90*/  UISETP.NE.AND UP4, UPT, UR17, URZ, UPT ;  /* 0x000000ff1100728c */ /* 0x000fe4000bf85270 */
[----:B-1----:R-:W-:-:S09]  /*0da0*/  UISETP.EQ.U32.AND UP5, UPT, UR4, 0x1, UPT ;  /* 0x000000010400788c */ /* 0x002fd2000bfa2070 */
[----:B------:R-:W-:Y:S05]  /*0db0*/  BRA.U !UP5, `(.L_x_15) ;  /* 0x000000010d087547 */ /* 0x000fea000b800000 */
[----:B---34-:R-:W-:Y:S01]  /*0dc0*/  UCGABAR_ARV ;  /* 0x00000000000079c7 */ /* 0x018fe20008000000 */
[----:B------:R-:W-:Y:S05]  /*0dd0*/  BRA `(.L_x_16) ;  /* 0x0000000000047947 */ /* 0x000fea0003800000 */
.L_x_15:
[----:B---34-:R-:W-:Y:S01]  /*0de0*/  NOP ;  /* 0x0000000000007918 */ /* 0x018fe20000000000 */
.L_x_16:
[----:B------:R-:W1:Y:S01]  /*0df0*/  S2UR UR7, SR_CTAID.X ;  /* 0x00000000000779c3 */ /* 0x000e620000002500 */
[----:B------:R-:W-:-:S05]  /*0e00*/  CS2R.32 R3, SR_CgaSize ;  /* 0x0000000000037805 */ /* 0x000fca0000008a00 */
[----:B------:R-:W-:-:S05]  /*0e10*/  IMAD R3, R3, -0xa0, RZ ;  /* 0xffffff6003037824 */ /* 0x000fca00078e02ff */
[----:B------:R-:W-:-:S14]  /*0e20*/  R2UR UR5, R3 ;  /* 0x00000000030572ca */ /* 0x000fdc00000e0000 */
[----:B------:R-:W2:Y:S01]  /*0e30*/  LDCU UR5, c[0x0][UR5+0x2b0] ;  /* 0x00005600050577ac */ /* 0x000ea20008000800 */
[----:B------:R-:W-:-:S05]  /*0e40*/  CS2R.32 R3, SR_CgaSize ;  /* 0x0000000000037805 */ /* 0x000fca0000008a00 */
[----:B------:R-:W-:-:S05]  /*0e50*/  IMAD R3, R3, -0xa0, RZ ;  /* 0xffffff6003037824 */ /* 0x000fca00078e02ff */
[----:B------:R-:W-:-:S14]  /*0e60*/  R2UR UR4, R3 ;  /* 0x00000000030472ca */ /* 0x000fdc00000e0000 */
[----:B------:R-:W3:Y:S01]  /*0e70*/  LDCU UR4, c[0x0][UR4+0x2b4] ;  /* 0x00005680040477ac */ /* 0x000ee20008000800 */
[----:B------:R-:W4:Y:S01]  /*0e80*/  S2UR UR8, SR_CTAID.Y ;  /* 0x00000000000879c3 */ /* 0x000f220000002600 */
[----:B------:R-:W3:Y:S01]  /*0e90*/  LDCU UR21, c[0x0][0xb24] ;  /* 0x00016480ff1577ac */ /* 0x000ee20008000800 */
[----:B------:R-:W-:-:S05]  /*0ea0*/  CS2R.32 R3, SR_CgaSize ;  /* 0x0000000000037805 */ /* 0x000fca0000008a00 */
[----:B------:R-:W-:-:S05]  /*0eb0*/  IMAD R3, R3, -0xa0, RZ ;  /* 0xffffff6003037824 */ /* 0x000fca00078e02ff */
[----:B------:R-:W-:-:S14]  /*0ec0*/  R2UR UR62, R3 ;  /* 0x00000000033e72ca */ /* 0x000fdc00000e0000 */
[----:B------:R-:W4:Y:S01]  /*0ed0*/  LDCU UR62, c[0x0][UR62+0x2a0] ;  /* 0x000054003e3e77ac */ /* 0x000f220008000800 */
[----:B------:R-:W4:Y:S01]  /*0ee0*/  S2UR UR9, SR_CgaCtaId ;  /* 0x00000000000979c3 */ /* 0x000f220000008800 */
[----:B------:R-:W-:-:S05]  /*0ef0*/  CS2R.32 R3, SR_CgaSize ;  /* 0x0000000000037805 */ /* 0x000fca0000008a00 */
[----:B------:R-:W-:-:S05]  /*0f00*/  IMAD R3, R3, -0xa0, RZ ;  /* 0xffffff6003037824 */ /* 0x000fca00078e02ff */
[----:B------:R-:W-:-:S14]  /*0f10*/  R2UR UR59, R3 ;  /* 0x00000000033b72ca */ /* 0x000fdc00000e0000 */
[----:B------:R-:W4:Y:S01]  /*0f20*/  LDCU UR59, c[0x0][UR59+0x2a4] ;  /* 0x000054803b3b77ac */ /* 0x000f220008000800 */
[----:B------:R-:W4:Y:S01]  /*0f30*/  LDCU UR42, c[0x0][0xb24] ;  /* 0x00016480ff2a77ac */ /* 0x000f220008000800 */
[----:B-1----:R-:W-:Y:S01]  /*0f40*/  I2FP.F32.U32 R3, UR7 ;  /* 0x0000000700037c45 */ /* 0x002fe20008201000 */
[----:B------:R-:W1:Y:S01]  /*0f50*/  S2UR UR36, SR_CTAID.Z ;  /* 0x00000000002479c3 */ /* 0x000e620000002700 */
[----:B------:R-:W1:Y:S03]  /*0f60*/  LDCU UR27, c[0x0][0xb30] ;  /* 0x00016600ff1b77ac */ /* 0x000e660008000800 */
[----:B--2---:R-:W-:Y:S01]  /*0f70*/  FMUL R3, R3, UR5 ;  /* 0x0000000503037c20 */ /* 0x004fe20008400000 */
[----:B---3--:R-:W-:Y:S01]  /*0f80*/  UISETP.GE.AND UP2, UPT, UR21, 0x1, UPT ;  /* 0x000000011500788c */ /* 0x008fe2000bf46270 */
[----:B----4-:R-:W-:Y:S01]  /*0f90*/  I2FP.F32.U32 R2, UR8 ;  /* 0x0000000800027c45 */ /* 0x010fe20008201000 */
[----:B------:R-:W-:Y:S01]  /*0fa0*/  UMOV UR16, UR7 ;  /* 0x0000000700107c82 */ /* 0x000fe20008000000 */
[----:B------:R-:W-:-:S02]  /*0fb0*/  UMOV UR20, UR8 ;  /* 0x0000000800147c82 */ /* 0x000fc40008000000 */
[----:B------:R-:W2:Y:S01]  /*0fc0*/  F2I.U32.TRUNC.NTZ R3, R3 ;  /* 0x0000000300037305 */ /* 0x000ea2000020f000 */
[----:B------:R-:W-:Y:S01]  /*0fd0*/  FMUL R2, R2, UR4 ;  /* 0x0000000402027c20 */ /* 0x000fe20008400000 */
[----:B------:R-:W-:-:S06]  /*0fe0*/  USHF.L.U32 UR28, UR9, 0xb, URZ ;  /* 0x0000000b091c7899 */ /* 0x000fcc00080006ff */
[----:B------:R-:W3:Y:S01]  /*0ff0*/  F2I.U32.TRUNC.NTZ R2, R2 ;  /* 0x0000000200027305 */ /* 0x000ee2000020f000 */
[----:B--2---:R-:W-:Y:S02]  /*1000*/  R2UR UR4, R3 ;  /* 0x00000000030472ca */ /* 0x004fe400000e0000 */
[----:B---3--:R-:W-:Y:S02]  /*1010*/  R2UR UR6, R2 ;  /* 0x00000000020672ca */ /* 0x008fe400000e0000 */
[----:B------:R-:W-:-:S09]  /*1020*/  PRMT R2, RZ, 0x7610, R2 ;  /* 0x00007610ff027816 */ /* 0x000fd20000000002 */
[----:B------:R-:W-:-:S04]  /*1030*/  UIADD3 UR5, UPT, UPT, -UR4, URZ, URZ ;  /* 0x000000ff04057290 */ /* 0x000fc8000fffe1ff */
[----:B------:R-:W-:Y:S02]  /*1040*/  UIMAD UR62, UR62, UR5, UR7 ;  /* 0x000000053e3e72a4 */ /* 0x000fe4000f8e0207 */
[----:B------:R-:W-:-:S04]  /*1050*/  UIADD3 UR4, UPT, UPT, -UR6, URZ, URZ ;  /* 0x000000ff06047290 */ /* 0x000fc8000fffe1ff */
[----:B------:R-:W-:Y:S01]  /*1060*/  UIMAD UR59, UR59, UR4, UR8 ;  /* 0x000000043b3b72a4 */ /* 0x000fe2000f8e0208 */
[----:B-1----:R-:W-:Y:S11]  /*1070*/  BRA.U UP4, `(.L_x_17) ;  /* 0x0000000104247547 */ /* 0x002ff6000b800000 */
[----:B------:R-:W-:Y:S02]  /*1080*/  UISETP.NE.AND UP0, UPT, UR59, URZ, UPT ;  /* 0x000000ff3b00728c */ /* 0x000fe4000bf05270 */
[----:B------:R-:W-:Y:S02]  /*1090*/  UISETP.NE.AND UP1, UPT, UR59, 0x1, UPT ;  /* 0x000000013b00788c */ /* 0x000fe4000bf25270 */
[----:B------:R-:W-:Y:S02]  /*10a0*/  UISETP.EQ.OR UP0, UPT, UR62, URZ, !UP0 ;  /* 0x000000ff3e00728c */ /* 0x000fe4000c702670 */
[----:B------:R-:W-:Y:S02]  /*10b0*/  USEL UR4, URZ, 0x2, UP1 ;  /* 0x00000002ff047887 */ /* 0x000fe40008800000 */
[----:B------:R-:W-:Y:S02]  /*10c0*/  USEL UR5, URZ, 0x1, !UP0 ;  /* 0x00000001ff057887 */ /* 0x000fe4000c000000 */
[----:B------:R-:W-:-:S04]  /*10d0*/  UISETP.NE.AND UP0, UPT, UR62, URZ, UPT ;  /* 0x000000ff3e00728c */ /* 0x000fc8000bf05270 */
[----:B------:R-:W-:-:S04]  /*10e0*/  USEL UR4, UR4, 0x2, UP0 ;  /* 0x0000000204047887 */ /* 0x000fc80008000000 */
[----:B------:R-:W-:-:S06]  /*10f0*/  UIADD3 UR4, UPT, UPT, UR5, UR4, URZ ;  /* 0x0000000405047290 */ /* 0x000fcc000fffe0ff */
[----:B------:R-:W-:Y:S02]  /*1100*/  MOV R2, UR4 ;  /* 0x0000000400027c02 */ /* 0x000fe40008000f00 */
.L_x_17:
[----:B------:R-:W-:Y:S05]  /*1110*/  BRA.U !UP2, `(.L_x_18) ;  /* 0x000000010ad47547 */ /* 0x000fea000b800000 */
[----:B------:R-:W1:Y:S01]  /*1120*/  LDCU.128 UR12, c[0x0][0xb10] ;  /* 0x00016200ff0c77ac */ /* 0x000e620008000c00 */
[----:B------:R-:W2:Y:S01]  /*1130*/  LDCU UR6, c[0x0][0x370] ;  /* 0x00006e00ff0677ac */ /* 0x000ea20008000800 */
[----:B------:R-:W3:Y:S01]  /*1140*/  LDCU UR5, c[0x0][0x374] ;  /* 0x00006e80ff0577ac */ /* 0x000ee20008000800 */
[----:B------:R-:W4:Y:S01]  /*1150*/  LDCU UR26, c[0x0][0xb0c] ;  /* 0x00016180ff1a77ac */ /* 0x000f220008000800 */
[----:B------:R-:W4:Y:S01]  /*1160*/  LDCU UR4, c[0x0][0xb20] ;  /* 0x00016400ff0477ac */ /* 0x000f220008000800 */
[----:B------:R-:W4:Y:S01]  /*1170*/  LDCU.64 UR8, c[0x0][0xb28] ;  /* 0x00016500ff0877ac */ /* 0x000f220008000a00 */
[----:B-1----:R-:W-:Y:S02]  /*1180*/  UISETP.NE.AND UP0, UPT, UR14, 0x1, UPT ;  /* 0x000000010e00788c */ /* 0x002fe4000bf05270 */
[----:B---3--:R-:W-:Y:S02]  /*1190*/  UIMAD.WIDE.U32 UR10, UR5, UR15, URZ ;  /* 0x0000000f050a72a5 */ /* 0x008fe4000f8e00ff */
[----:B--2---:R-:W-:-:S02]  /*11a0*/  UIMAD.WIDE.U32 UR22, UR6, UR12, URZ ;  /* 0x0000000c061672a5 */ /* 0x004fc4000f8e00ff */
[----:B----4-:R-:W-:Y:S02]  /*11b0*/  UISETP.NE.AND UP1, UPT, UR26, 0x1, UPT ;  /* 0x000000011a00788c */ /* 0x010fe4000bf25270 */
[----:B------:R-:W-:Y:S01]  /*11c0*/  UISETP.NE.AND UP2, UPT, UR21, 0x1, UPT ;  /* 0x000000011500788c */ /* 0x000fe2000bf45270 */
[----:B------:R-:W-:Y:S02]  /*11d0*/  UMOV UR10, UR11 ;  /* 0x0000000b000a7c82 */ /* 0x000fe40008000000 */
[----:B------:R-:W-:Y:S01]  /*11e0*/  UMOV UR22, UR23 ;  /* 0x0000001700167c82 */ /* 0x000fe20008000000 */
[----:B------:R-:W-:Y:S02]  /*11f0*/  @UP0 USHF.R.U32.HI UR5, URZ, UR4, UR10 ;  /* 0x00000004ff050299 */ /* 0x000fe4000801160a */
[----:B------:R-:W-:Y:S02]  /*1200*/  UIMAD.WIDE.U32 UR24, UR20, UR15, URZ ;  /* 0x0000000f141872a5 */ /* 0x000fe4000f8e00ff */
[----:B------:R-:W-:-:S02]  /*1210*/  UIMAD.WIDE.U32 UR10, UR5, UR8, URZ ;  /* 0x00000008050a72a5 */ /* 0x000fc4000f8e00ff */
[----:B------:R-:W-:Y:S02]  /*1220*/  @UP1 USHF.R.U32.HI UR6, URZ, UR13, UR22 ;  /* 0x0000000dff061299 */ /* 0x000fe40008011616 */
[----:B------:R-:W-:Y:S02]  /*1230*/  UIMAD.WIDE.U32 UR18, UR16, UR12, URZ ;  /* 0x0000000c101272a5 */ /* 0x000fe4000f8e00ff */
[----:B------:R-:W-:Y:S01]  /*1240*/  UIMAD.WIDE.U32 UR22, UR6, UR8, URZ ;  /* 0x00000008061672a5 */ /* 0x000fe2000f8e00ff */
[----:B------:R-:W-:Y:S01]  /*1250*/  UMOV UR24, UR25 ;  /* 0x0000001900187c82 */ /* 0x000fe20008000000 */
[----:B------:R-:W-:Y:S01]  /*1260*/  UMOV UR10, UR11 ;  /* 0x0000000b000a7c82 */ /* 0x000fe20008000000 */
[----:B------:R-:W-:Y:S02]  /*1270*/  USHF.R.U32.HI UR24, URZ, UR4, UR24 ;  /* 0x00000004ff187299 */ /* 0x000fe40008011618 */
[----:B------:R-:W-:Y:S02]  /*1280*/  @UP2 USHF.R.U32.HI UR5, URZ, UR9, UR10 ;  /* 0x00000009ff052299 */ /* 0x000fe4000801160a */
[----:B------:R-:W-:Y:S01]  /*1290*/  UMOV UR7, UR23 ;  /* 0x0000001700077c82 */ /* 0x000fe20008000000 */
[----:B------:R-:W-:Y:S01]  /*12a0*/  UMOV UR18, UR19 ;  /* 0x0000001300127c82 */ /* 0x000fe20008000000 */
[----:B------:R-:W-:-:S02]  /*12b0*/  @UP2 USHF.R.U32.HI UR6, URZ, UR9, UR7 ;  /* 0x00000009ff062299 */ /* 0x000fc40008011607 */
[----:B------:R-:W-:Y:S02]  /*12c0*/  USHF.R.U32.HI UR13, URZ, UR13, UR18 ;  /* 0x0000000dff0d7299 */ /* 0x000fe40008011612 */
[----:B------:R-:W-:Y:S02]  /*12d0*/  USEL UR4, UR20, UR24, !UP0 ;  /* 0x0000001814047287 */ /* 0x000fe4000c000000 */
[----:B------:R-:W-:Y:S02]  /*12e0*/  UIMAD UR7, UR5, UR21, URZ ;  /* 0x00000015050772a4 */ /* 0x000fe4000f8e02ff */
[----:B------:R-:W-:Y:S02]  /*12f0*/  USEL UR5, UR16, UR13, !UP1 ;  /* 0x0000000d10057287 */ /* 0x000fe4000c800000 */
[----:B------:R-:W-:Y:S02]  /*1300*/  UIMAD UR12, UR6, UR21, URZ ;  /* 0x00000015060c72a4 */ /* 0x000fe4000f8e02ff */
[----:B------:R-:W-:-:S02]  /*1310*/  UISETP.GE.AND UP0, UPT, UR4, UR7, UPT ;  /* 0x000000070400728c */ /* 0x000fc4000bf06270 */
[----:B------:R-:W-:Y:S02]  /*1320*/  UIMAD.WIDE.U32 UR10, UR4, UR8, URZ ;  /* 0x00000008040a72a5 */ /* 0x000fe4000f8e00ff */
[----:B------:R-:W-:Y:S02]  /*1330*/  UISETP.GE.OR UP0, UPT, UR5, UR12, UP0 ;  /* 0x0000000c0500728c */ /* 0x000fe40008706670 */
[----:B------:R-:W-:Y:S02]  /*1340*/  UIMAD.WIDE.U32 UR12, UR5, UR8, URZ ;  /* 0x00000008050c72a5 */ /* 0x000fe4000f8e00ff */
[----:B------:R-:W-:Y:S01]  /*1350*/  UIADD3 UR10, UPT, UPT, -UR4, URZ, URZ ;  /* 0x000000ff040a7290 */ /* 0x000fe2000fffe1ff */
[----:B------:R-:W-:Y:S01]  /*1360*/  UMOV UR8, UR11 ;  /* 0x0000000b00087c82 */ /* 0x000fe20008000000 */
[----:B------:R-:W-:Y:S02]  /*1370*/  UIADD3 UR11, UPT, UPT, -UR5, URZ, URZ ;  /* 0x000000ff050b7290 */ /* 0x000fe4000fffe1ff */
[----:B------:R-:W-:-:S03]  /*1380*/  USHF.R.U32.HI UR8, URZ, UR9, UR8 ;  /* 0x00000009ff087299 */ /* 0x000fc60008011608 */
[----:B------:R-:W-:Y:S01]  /*1390*/  @!UP0 UMOV UR7, UR13 ;  /* 0x0000000d00078c82 */ /* 0x000fe20008000000 */
[----:B------:R-:W-:Y:S02]  /*13a0*/  UIMAD UR20, UR14, UR10, UR20 ;  /* 0x0000000a0e1472a4 */ /* 0x000fe4000f8e0214 */
[----:B------:R-:W-:Y:S02]  /*13b0*/  USEL UR8, UR4, UR8, !UP2 ;  /* 0x0000000804087287 */ /* 0x000fe4000d000000 */
[----:B------:R-:W-:Y:S02]  /*13c0*/  @!UP0 USHF.R.U32.HI UR7, URZ, UR9, UR7 ;  /* 0x00000009ff078299 */ /* 0x000fe40008011607 */
[----:B------:R-:W-:Y:S02]  /*13d0*/  UIADD3 UR9, UPT, UPT, -UR8, URZ, URZ ;  /* 0x000000ff08097290 */ /* 0x000fe4000fffe1ff */
[----:B------:R-:W-:Y:S02]  /*13e0*/  @!UP0 USEL UR7, UR5, UR7, !UP2 ;  /* 0x0000000705078287 */ /* 0x000fe4000d000000 */
[----:B------:R-:W-:-:S02]  /*13f0*/  UIMAD UR9, UR21, UR9, UR4 ;  /* 0x00000009150972a4 */ /* 0x000fc4000f8e0204 */
[----:B------:R-:W-:Y:S02]  /*1400*/  @!UP0 UIADD3 UR8, UPT, UPT, UR8, -UR7, URZ ;  /* 0x8000000708088290 */ /* 0x000fe4000fffe0ff */
[----:B------:R-:W-:Y:S02]  /*1410*/  @!UP0 UIMAD UR6, UR9, UR6, UR7 ;  /* 0x00000006090682a4 */ /* 0x000fe4000f8e0207 */
[----:B------:R-:W-:Y:S02]  /*1420*/  @!UP0 UIMAD UR4, UR8, UR21, UR5 ;  /* 0x00000015080482a4 */ /* 0x000fe4000f8e0205 */
[----:B------:R-:W-:Y:S02]  /*1430*/  UIMAD UR16, UR26, UR11, UR16 ;  /* 0x0000000b1a1072a4 */ /* 0x000fe4000f8e0210 */
[----:B------:R-:W-:Y:S01]  /*1440*/  UIMAD UR20, UR4, UR14, UR20 ;  /* 0x0000000e041472a4 */ /* 0x000fe2000f8e0214 */
[----:B------:R-:W-:Y:S02]  /*1450*/  @!UP0 UMOV UR5, UR6 ;  /* 0x0000000600058c82 */ /* 0x000fe40008000000 */
[----:B------:R-:W-:-:S12]  /*1460*/  UIMAD UR16, UR5, UR26, UR16 ;  /* 0x0000001a051072a4 */ /* 0x000fd8000f8e0210 */
.L_x_18:
[----:B------:R-:W-:Y:S02]  /*1470*/  UISETP.NE.AND UP1, UPT, UR27, 0x1, UPT ;  /* 0x000000011b00788c */ /* 0x000fe4000bf25270 */
[----:B------:R-:W-:Y:S02]  /*1480*/  UISETP.NE.AND UP0, UPT, UR17, 0x2, UPT ;  /* 0x000000021100788c */ /* 0x000fe4000bf05270 */
[----:B------:R-:W-:-:S05]  /*1490*/  ULOP3.LUT UR28, UR28, 0x800, URZ, 0xc0, !UPT ;  /* 0x000008001c1c7892 */ /* 0x000fca000f8ec0ff */
[----:B------:R-:W-:Y:S07]  /*14a0*/  BRA.U UP1, `(.L_x_19) ;  /* 0x0000000101447547 */ /* 0x000fee000b800000 */
[----:B------:R-:W1:Y:S01]  /*14b0*/  LDCU.128 UR8, c[0x0][0xb10] ;  /* 0x00016200ff0877ac */ /* 0x000e620008000c00 */
[----:B------:R-:W2:Y:S01]  /*14c0*/  LDCU UR12, c[0x0][0xb0c] ;  /* 0x00016180ff0c77ac */ /* 0x000ea20008000800 */
[----:B------:R-:W3:Y:S01]  /*14d0*/  LDCU UR13, c[0x0][0xb20] ;  /* 0x00016400ff0d77ac */ /* 0x000ee20008000800 */
[----:B-1----:R-:W-:Y:S02]  /*14e0*/  UIMAD.WIDE.U32 UR6, UR16, UR8, URZ ;  /* 0x00000008100672a5 */ /* 0x002fe4000f8e00ff */
[----:B------:R-:W-:Y:S02]  /*14f0*/  UIMAD.WIDE.U32 UR4, UR20, UR11, URZ ;  /* 0x0000000b140472a5 */ /* 0x000fe4000f8e00ff */
[----:B--2---:R-:W-:Y:S02]  /*1500*/  UISETP.NE.AND UP2, UPT, UR12, 0x1, UPT ;  /* 0x000000010c00788c */ /* 0x004fe4000bf45270 */
[----:B------:R-:W-:Y:S01]  /*1510*/  UISETP.NE.AND UP1, UPT, UR10, 0x1, UPT ;  /* 0x000000010a00788c */ /* 0x000fe2000bf25270 */
[----:B------:R-:W-:-:S02]  /*1520*/  UMOV UR6, UR7 ;  /* 0x0000000700067c82 */ /* 0x000fc40008000000 */
[----:B------:R-:W-:Y:S01]  /*1530*/  UMOV UR4, UR5 ;  /* 0x0000000500047c82 */ /* 0x000fe20008000000 */
[----:B------:R-:W-:Y:S02]  /*1540*/  USHF.R.U32.HI UR6, URZ, UR9, UR6 ;  /* 0x00000009ff067299 */ /* 0x000fe40008011606 */
[----:B---3--:R-:W-:Y:S02]  /*1550*/  USHF.R.U32.HI UR4, URZ, UR13, UR4 ;  /* 0x0000000dff047299 */ /* 0x008fe40008011604 */
[----:B------:R-:W-:Y:S02]  /*1560*/  USEL UR5, UR16, UR6, !UP2 ;  /* 0x0000000610057287 */ /* 0x000fe4000d000000 */
[----:B------:R-:W-:-:S04]  /*1570*/  USEL UR4, UR20, UR4, !UP1 ;  /* 0x0000000414047287 */ /* 0x000fc8000c800000 */
[----:B------:R-:W-:Y:S02]  /*1580*/  UIADD3 UR6, UPT, UPT, UR5, -UR4, URZ ;  /* 0x8000000405067290 */ /* 0x000fe4000fffe0ff */
[----:B------:R-:W-:Y:S02]  /*1590*/  UIADD3 UR4, UPT, UPT, -UR5, UR4, URZ ;  /* 0x0000000405047290 */ /* 0x000fe4000fffe1ff */
[----:B------:R-:W-:Y:S02]  /*15a0*/  UIMAD UR20, UR6, UR10, UR20 ;  /* 0x0000000a061472a4 */ /* 0x000fe4000f8e0214 */
[----:B------:R-:W-:-:S12]  /*15b0*/  UIMAD UR16, UR4, UR12, UR16 ;  /* 0x0000000c041072a4 */ /* 0x000fd8000f8e0210 */
.L_x_19:
[----:B------:R-:W-:Y:S05]  /*15c0*/  BRA.U !UP5, `(.L_x_20) ;  /* 0x000000010d0c7547 */ /* 0x000fea000b800000 */
[----:B------:R-:W-:Y:S01]  /*15d0*/  UCGABAR_WAIT ;  /* 0x0000000000007dc7 */ /* 0x000fe20008000000 */
[----:B------:R-:W-:Y:S01]  /*15e0*/  CCTL.IVALL ;  /* 0x00000000ff00798f */ /* 0x000fe20002000000 */
[----:B------:R-:W-:Y:S05]  /*15f0*/  BRA `(.L_x_21) ;  /* 0x0000000000047947 */ /* 0x000fea0003800000 */
.L_x_20:
[----:B------:R-:W-:Y:S06]  /*1600*/  BAR.SYNC.DEFER_BLOCKING 0x0 ;  /* 0x0000000000007b1d */ /* 0x000fec0000010000 */
.L_x_21:
[----:B------:R-:W-:Y:S05]  /*1610*/  BRA.U UP0, `(.L_x_22) ;  /* 0x0000001100d87547 */ /* 0x000fea000b800000 */
[----:B------:R-:W1:Y:S01]  /*1620*/  LDCU UR6, c[0x0][0x38c] ;  /* 0x00007180ff0677ac */ /* 0x000e620008000800 */
[----:B------:R-:W2:Y:S01]  /*1630*/  S2UR UR8, SR_CgaCtaId ;  /* 0x00000000000879c3 */ /* 0x000ea20000008800 */
[----:B------:R-:W-:Y:S01]  /*1640*/  PLOP3.LUT P1, PT, PT, PT, UP3, 0x80, 0x8 ;  /* 0x000000000008781c */ /* 0x000fe20003f2f038 */
[----:B------:R-:W-:Y:S01]  /*1650*/  IMAD.MOV.U32 R12, RZ, RZ, 0x1 ;  /* 0x00000001ff0c7424 */ /* 0x000fe200078e00ff */
[----:B------:R-:W-:Y:S01]  /*1660*/  UMOV UR7, 0x400 ;  /* 0x0000040000077882 */ /* 0x000fe20000000000 */
[----:B------:R-:W-:Y:S01]  /*1670*/  UISETP.NE.AND UP1, UPT, UR17, URZ, UPT ;  /* 0x000000ff1100728c */ /* 0x000fe2000bf25270 */
[----:B------:R-:W-:Y:S02]  /*1680*/  ISETP.EQ.OR P2, PT, R0, RZ, P3 ;  /* 0x000000ff0000720c */ /* 0x000fe40001f42670 */
[----:B------:R-:W-:Y:S02]  /*1690*/  CS2R R10, SRZ ;  /* 0x00000000000a7805 */ /* 0x000fe4000001ff00 */
[----:B------:R-:W-:Y:S01]  /*16a0*/  PLOP3.LUT P1, PT, P1, PT, PT, 0x8, 0x80 ;  /* 0x000000000080781c */ /* 0x000fe20000f2e170 */
[----:B------:R-:W-:Y:S01]  /*16b0*/  IMAD.MOV.U32 R9, RZ, RZ, RZ ;  /* 0x000000ffff097224 */ /* 0x000fe200078e00ff */
[----:B------:R-:W3:Y:S01]  /*16c0*/  LDCU UR40, c[0x0][0x370] ;  /* 0x00006e00ff2877ac */ /* 0x000ee20008000800 */
[----:B------:R-:W-:Y:S01]  /*16d0*/  IMAD.MOV.U32 R8, RZ, RZ, 0x1 ;  /* 0x00000001ff087424 */ /* 0x000fe200078e00ff */
[----:B------:R-:W4:Y:S01]  /*16e0*/  LDCU.64 UR26, c[0x0][0x348] ;  /* 0x00006900ff1a77ac */ /* 0x000f220008000a00 */
[----:B-1----:R-:W-:-:S02]  /*16f0*/  UIADD3 UR5, UPT, UPT, UR6, 0x3f, URZ ;  /* 0x0000003f06057890 */ /* 0x002fc4000fffe0ff */
[----:B------:R-:W-:Y:S02]  /*1700*/  USHF.R.U32.HI UR45, URZ, 0x6, UR28 ;  /* 0x00000006ff2d7899 */ /* 0x000fe4000801161c */
[----:B------:R-:W-:Y:S02]  /*1710*/  USHF.R.S32.HI UR4, URZ, 0x1f, UR5 ;  /* 0x0000001fff047899 */ /* 0x000fe40008011405 */
[----:B------:R-:W-:Y:S02]  /*1720*/  UIADD3 UR46, UPT, UPT, UR6, 0x7e, URZ ;  /* 0x0000007e062e7890 */ /* 0x000fe4000fffe0ff */
[----:B------:R-:W-:Y:S02]  /*1730*/  ULEA.HI UR4, UR4, UR5, URZ, 0x6 ;  /* 0x0000000504047291 */ /* 0x000fe4000f8f30ff */
[----:B--2---:R-:W-:Y:S02]  /*1740*/  ULEA UR7, UR8, UR7, 0x18 ;  /* 0x0000000708077291 */ /* 0x004fe4000f8ec0ff */
[----:B------:R-:W-:-:S02]  /*1750*/  USHF.R.S32.HI UR43, URZ, 0x6, UR4 ;  /* 0x00000006ff2b7899 */ /* 0x000fc40008011404 */
[----:B------:R-:W-:Y:S02]  /*1760*/  UIADD3 UR4, UPT, UPT, UR6, -0x1, URZ ;  /* 0xffffffff06047890 */ /* 0x000fe4000fffe0ff */
[----:B------:R-:W-:Y:S02]  /*1770*/  UISETP.LT.U32.AND UP0, UPT, UR43, 0x5, UPT ;  /* 0x000000052b00788c */ /* 0x000fe4000bf01070 */
[----:B------:R-:W-:Y:S02]  /*1780*/  UISETP.GE.U32.AND UP2, UPT, UR4, -0x7f, UPT ;  /* 0xffffff810400788c */ /* 0x000fe4000bf46070 */
[----:B------:R-:W-:Y:S01]  /*1790*/  USEL UR41, UR43, 0x5, UP0 ;  /* 0x000000052b297887 */ /* 0x000fe20008000000 */
[----:B------:R-:W1:Y:S03]  /*17a0*/  LDCU UR39, c[0x0][0x374] ;  /* 0x00006e80ff2777ac */ /* 0x000e660008000800 */
[----:B------:R-:W-:-:S02]  /*17b0*/  UIADD3 UR21, UPT, UPT, UR41, -0x1, URZ ;  /* 0xffffffff29157890 */ /* 0x000fc4000fffe0ff */
[----:B------:R-:W-:-:S03]  /*17c0*/  USEL UR24, UR38, 0x2, UP1 ;  /* 0x0000000226187887 */ /* 0x000fc60008800000 */
[----:B------:R-:W-:Y:S02]  /*17d0*/  @UP2 UIADD3 UR21, UPT, UPT, UR41, URZ, URZ ;  /* 0x000000ff29152290 */ /* 0x000fe4000fffe0ff */
[----:B------:R-:W-:Y:S02]  /*17e0*/  UIADD3 UR29, UPT, UPT, UR7, 0x4400, UR28 ;  /* 0x00004400071d7890 */ /* 0x000fe4000fffe01c */
[----:B------:R-:W-:Y:S02]  /*17f0*/  UIADD3 UR44, UPT, UPT, UR43, -UR41, URZ ;  /* 0x800000292b2c7290 */ /* 0x000fe4000fffe0ff */
[----:B------:R-:W-:Y:S01]  /*1800*/  UIADD3 UR21, UPT, UPT, UR21, 0x1, URZ ;  /* 0x0000000115157890 */ /* 0x000fe2000fffe0ff */
[----:B---34-:R-:W-:-:S11]  /*1810*/  UMOV UR5, URZ ;  /* 0x000000ff00057c82 */ /* 0x018fd60008000000 */
.L_x_42:
[----:B------:R-:W2:Y:S02]  /*1820*/  S2UR UR4, SR_CgaCtaId ;  /* 0x00000000000479c3 */ /* 0x000ea40000008800 */
[----:B--2---:R-:W-:-:S09]  /*1830*/  UISETP.NE.AND UP0, UPT, UR4, URZ, UPT ;  /* 0x000000ff0400728c */ /* 0x004fd2000bf05270 */
[----:B-1----:R-:W-:Y:S05]  /*1840*/  BRA.U UP0, `(.L_x_23) ;  /* 0x0000000100287547 */ /* 0x002fea000b800000 */
[----:B------:R-:W-:Y:S02]  /*1850*/  LEA R0, R9, UR7, 0x3 ;  /* 0x0000000709007c11 */ /* 0x000fe4000f8e18ff */
[----:B------:R-:W-:-:S04]  /*1860*/  SHF.L.U32 R3, R8, 0x1f, RZ ;  /* 0x0000001f08037819 */ /* 0x000fc800000006ff */
[----:B------:R-:W2:Y:S02]  /*1870*/  SYNCS.PHASECHK.TRANS64.TRYWAIT P0, [R0+URZ+0xf0], R3 ;  /* 0x0000f003000075a7 */ /* 0x000ea400080011ff */
[----:B--2---:R-:W-:Y:S05]  /*1880*/  @!P0 BRA `(.L_x_24) ;  /* 0x0000005c00dc8947 */ /* 0x004fea0003800000 */
.L_x_113:
[----:B------:R3:W-:Y:S01]  /*1890*/  SYNCS.ARRIVE.TRANS64.A1T0 RZ, [R0+URZ+0xe0], RZ ;  /* 0x0000e0ff00ff79a7 */ /* 0x0007e200081000ff */
[----:B------:R-:W-:-:S05]  /*18a0*/  VIADD R9, R9, 0x1 ;  /* 0x0000000109097836 */ /* 0x000fca0000000000 */
[----:B------:R-:W-:-:S04]  /*18b0*/  ISETP.NE.AND P0, PT, R9, 0x2, PT ;  /* 0x000000020900780c */ /* 0x000fc80003f05270 */
[----:B--2---:R-:W-:Y:S02]  /*18c0*/  SEL R3, RZ, 0x1, P0 ;  /* 0x00000001ff037807 */ /* 0x004fe40000000000 */
[----:B------:R-:W-:Y:S02]  /*18d0*/  SEL R9, R9, RZ, P0 ;  /* 0x000000ff09097207 */ /* 0x000fe40000000000 */
[----:B------:R-:W-:-:S07]  /*18e0*/  LOP3.LUT R8, R8, R3, RZ, 0x3c, !PT ;  /* 0x0000000308087212 */ /* 0x000fce00078e3cff */
.L_x_23:
[----:B------:R-:W-:Y:S01]  /*18f0*/  ULEA UR4, UR5, UR7, 0x3 ;  /* 0x0000000705047291 */ /* 0x000fe2000f8e18ff */
[----:B---3--:R-:W-:Y:S01]  /*1900*/  SHF.L.U32 R0, R12, 0x1f, RZ ;  /* 0x0000001f0c007819 */ /* 0x008fe200000006ff */
[----:B------:R-:W-:Y:S02]  /*1910*/  UISETP.GE.U32.AND UP0, UPT, UR46, 0x7f, UPT ;  /* 0x0000007f2e00788c */ /* 0x000fe4000bf06070 */
[----:B------:R-:W-:Y:S02]  /*1920*/  USHF.L.U32 UR11, UR20, 0x7, URZ ;  /* 0x00000007140b7899 */ /* 0x000fe400080006ff */
[----:B------:R-:W-:Y:S01]  /*1930*/  ULEA UR35, UR16, UR45, 0x6 ;  /* 0x0000002d10237291 */ /* 0x000fe2000f8e30ff */
[----:B------:R-:W-:Y:S02]  /*1940*/  UMOV UR13, URZ ;  /* 0x000000ff000d7c82 */ /* 0x000fe40008000000 */
[----:B------:R2:W3:Y:S02]  /*1950*/  SYNCS.PHASECHK.TRANS64.TRYWAIT P0, [UR4+0x28], R0 ;  /* 0x00002800ff0075a7 */ /* 0x0004e40008001104 */
[----:B------:R-:W-:Y:S07]  /*1960*/  BRA.U !UP0, `(.L_x_25) ;  /* 0x0000000108bc7547 */ /* 0x000fee000b800000 */
[----:B------:R-:W-:Y:S01]  /*1970*/  UMOV UR6, URZ ;  /* 0x000000ff00067c82 */ /* 0x000fe20008000000 */
[----:B------:R-:W-:-:S05]  /*1980*/  UMOV UR4, UR5 ;  /* 0x0000000500047c82 */ /* 0x000fca0008000000 */
.L_x_31:
[----:B------:R-:W-:Y:S01]  /*1990*/  ULEA UR33, UR4, UR7, 0x3 ;  /* 0x0000000704217291 */ /* 0x000fe2000f8e18ff */
[----:B---3--:R-:W-:Y:S01]  /*19a0*/  @!P3 MOV R2, 0x3000 ;  /* 0x000030000002b802 */ /* 0x008fe20000000f00 */
[----:B-1-3--:R-:W-:Y:S10]  /*19b0*/  @P0 BRA `(.L_x_26) ;  /* 0x00000000000c0947 */ /* 0x00aff40003800000 */
[----:B------:R-:W-:-:S04]  /*19c0*/  SHF.L.U32 R3, R12, 0x1f, RZ ;  /* 0x0000001f0c037819 */ /* 0x000fc800000006ff */
[----:B------:R-:W3:Y:S02]  /*19d0*/  SYNCS.PHASECHK.TRANS64.TRYWAIT P0, [UR33+0x28], R3 ;  /* 0x00002803ff0075a7 */ /* 0x000ee40008001121 */
[----:B---3--:R-:W-:Y:S05]  /*19e0*/  @!P0 BRA `(.L_x_27) ;  /* 0x0000005c00988947 */ /* 0x008fea0003800000 */
.L_x_26:
[----:B------:R3:W-:Y:S01]  /*19f0*/  @!P3 SYNCS.ARRIVE.TRANS64 RZ, [UR33], R2 ;  /* 0x00000002ffffb9a7 */ /* 0x0007e20008000021 */
[----:B------:R-:W-:-:S04]  /*1a00*/  ULOP3.LUT UR5, UR24, 0x2, URZ, 0xfc, !UPT ;  /* 0x0000000218057892 */ /* 0x000fc8000f8efcff */
[----:B------:R-:W-:-:S09]  /*1a10*/  UISETP.NE.AND UP0, UPT, UR5, 0x2, UPT ;  /* 0x000000020500788c */ /* 0x000fd2000bf05270 */
[----:B------:R-:W-:Y:S05]  /*1a20*/  BRA.U UP0, `(.L_x_28) ;  /* 0x0000000100047547 */ /* 0x000fea000b800000 */
[----:B-1----:R-:W-:Y:S05]  /*1a30*/  BPT.TRAP 0x1 ;  /* 0x000000040000795c */ /* 0x002fea0000300000 */
.L_x_28:
[----:B------:R-:W-:Y:S04]  /*1a40*/  BSSY.RECONVERGENT B0, `(.L_x_29) ;  /* 0x0000003000007945 */ /* 0x000fe80003800200 */
[----:B------:R-:W-:Y:S05]  /*1a50*/  @P2 BRA `(.L_x_30) ;  /* 0x0000000000042947 */ /* 0x000fea0003800000 */
[----:B-1----:R-:W-:Y:S05]  /*1a60*/  BPT.TRAP 0x1 ;  /* 0x000000040000795c */ /* 0x002fea0000300000 */
.L_x_30:
[----:B-1----:R-:W-:Y:S05]  /*1a70*/  BSYNC.RECONVERGENT B0 ;  /* 0x0000000000007941 */ /* 0x002fea0003800200 */
.L_x_29:
[----:B------:R-:W-:Y:S02]  /*1a80*/  UIADD3 UR5, UPT, UPT, UR4, 0x1, URZ ;  /* 0x0000000104057890 */ /* 0x000fe4000fffe0ff */
[----:B------:R-:W-:Y:S02]  /*1a90*/  ULEA UR32, UR4, UR28, 0xc ;  /* 0x0000001c04207291 */ /* 0x000fe4000f8e60ff */
[----:B------:R-:W-:Y:S02]  /*1aa0*/  UISETP.NE.AND UP0, UPT, UR5, 0x5, UPT ;  /* 0x000000050500788c */ /* 0x000fe4000bf05270 */
[----:B------:R-:W-:Y:S02]  /*1ab0*/  UIADD3 UR16, UP1, UPT, UR26, 0x80, URZ ;  /* 0x000000801a107890 */ /* 0x000fe4000ff3e0ff */
[----:B------:R-:W-:Y:S02]  /*1ac0*/  USEL UR9, URZ, 0x1, UP0 ;  /* 0x00000001ff097887 */ /* 0x000fe40008000000 */
[----:B------:R-:W-:-:S02]  /*1ad0*/  USEL UR5, UR5, URZ, UP0 ;  /* 0x000000ff05057287 */ /* 0x000fc40008000000 */
[----:B------:R-:W-:Y:S02]  /*1ae0*/  UIADD3 UR14, UP0, UPT, UR26, 0x180, URZ ;  /* 0x000001801a0e7890 */ /* 0x000fe4000ff1e0ff */
[----:B------:R-:W-:Y:S01]  /*1af0*/  ULEA UR8, UR5, UR7, 0x3 ;  /* 0x0000000705087291 */ /* 0x000fe2000f8e18ff */
[----:B------:R-:W-:Y:S01]  /*1b00*/  LOP3.LUT R12, R12, UR9, RZ, 0x3c, !PT ;  /* 0x000000090c0c7c12 */ /* 0x000fe2000f8e3cff */
[----:B------:R-:W-:Y:S02]  /*1b10*/  USHF.L.U32 UR34, UR6, 0x6, URZ ;  /* 0x0000000606227899 */ /* 0x000fe400080006ff */
[----:B------:R-:W-:Y:S01]  /*1b20*/  UIADD3.X UR17, UPT, UPT, URZ, UR27, URZ, UP1, !UPT ;  /* 0x0000001bff117290 */ /* 0x000fe20008ffe4ff */
[----:B--2---:R-:W-:Y:S01]  /*1b30*/  SHF.L.U32 R0, R12, 0x1f, RZ ;  /* 0x0000001f0c007819 */ /* 0x004fe200000006ff */
[----:B------:R-:W-:Y:S02]  /*1b40*/  UIADD3 UR32, UPT, UPT, UR7, 0x4400, UR32 ;  /* 0x0000440007207890 */ /* 0x000fe4000fffe020 */
[----:B------:R-:W-:Y:S01]  /*1b50*/  UIADD3.X UR15, UPT, UPT, URZ, UR27, URZ, UP0, !UPT ;  /* 0x0000001bff0f7290 */ /* 0x000fe200087fe4ff */
[----:B------:R4:W1:Y:S01]  /*1b60*/  SYNCS.PHASECHK.TRANS64.TRYWAIT P0, [UR8+0x28], R0 ;  /* 0x00002800ff0075a7 */ /* 0x0008620008001108 */
[----:B------:R-:W-:Y:S01]  /*1b70*/  ULEA UR8, UR4, UR7, 0xd ;  /* 0x0000000704087291 */ /* 0x000fe2000f8e68ff */
[----:B------:R-:W-:Y:S01]  /*1b80*/  UMOV UR13, 0x30000 ;  /* 0x00030000000d7882 */ /* 0x000fe20000000000 */
[----:B------:R-:W-:-:S02]  /*1b90*/  UMOV UR18, 0x0 ;  /* 0x0000000000127882 */ /* 0x000fc40000000000 */
[----:B------:R-:W-:Y:S01]  /*1ba0*/  UIADD3 UR8, UPT, UPT, UR8, 0x9400, URZ ;  /* 0x0000940008087890 */ /* 0x000fe2000fffe0ff */
[----:B------:R-:W-:Y:S01]  /*1bb0*/  UMOV UR19, 0x10000000 ;  /* 0x1000000000137882 */ /* 0x000fe20000000000 */
[----:B------:R-:W-:Y:S01]  /*1bc0*/  UMOV UR12, UR36 ;  /* 0x00000024000c7c82 */ /* 0x000fe20008000000 */
[----:B------:R-:W-:Y:S01]  /*1bd0*/  UMOV UR9, UR33 ;  /* 0x0000002100097c82 */ /* 0x000fe20008000000 */
[----:B------:R-:W-:Y:S01]  /*1be0*/  UMOV UR10, UR34 ;  /* 0x00000022000a7c82 */ /* 0x000fe20008000000 */
[----:B------:R2:W-:Y:S01]  /*1bf0*/  UTMALDG.3D.MULTICAST [UR32], [UR16], UR13, desc[UR18] ;  /* 0x00001220100073b4 */ /* 0x0005e2000801180d */
[----:B------:R-:W-:Y:S01]  /*1c00*/  UIADD3 UR6, UPT, UPT, UR6, 0x1, URZ ;  /* 0x0000000106067890 */ /* 0x000fe2000fffe0ff */
[----:B------:R-:W-:-:S03]  /*1c10*/  UMOV UR4, UR5 ;  /* 0x0000000500047c82 */ /* 0x000fc60008000000 */
[----:B------:R-:W-:Y:S01]  /*1c20*/  UISETP.NE.AND UP0, UPT, UR6, UR21, UPT ;  /* 0x000000150600728c */ /* 0x000fe2000bf05270 */
[----:B------:R4:W-:Y:S01]  /*1c30*/  UTMALDG.3D [UR8], [UR14], desc[UR18] ;  /* 0x000012080e0075b4 */ /* 0x0009e20008011000 */
[----:B--2---:R-:W-:-:S07]  /*1c40*/  UMOV UR13, UR21 ;  /* 0x00000015000d7c82 */ /* 0x004fce0008000000 */
[----:B----4-:R-:W-:Y:S05]  /*1c50*/  BRA.U UP0, `(.L_x_31) ;  /* 0xfffffffd004c7547 */ /* 0x010fea000b83ffff */
.L_x_25:
[----:B------:R-:W-:Y:S01]  /*1c60*/  ULEA UR4, UR5, UR7, 0x3 ;  /* 0x0000000705047291 */ /* 0x000fe2000f8e18ff */
[----:B--2---:R-:W-:Y:S01]  /*1c70*/  SHF.L.U32 R0, R12, 0x1f, RZ ;  /* 0x0000001f0c007819 */ /* 0x004fe200000006ff */
[----:B------:R-:W-:Y:S01]  /*1c80*/  @!P1 SYNCS.ARRIVE.TRANS64.A1T0 RZ, [UR7+0x78], RZ ;  /* 0x000078ffffff99a7 */ /* 0x000fe20008100007 */
[----:B------:R-:W-:-:S06]  /*1c90*/  UISETP.GT.AND UP0, UPT, UR43, UR41, UPT ;  /* 0x000000292b00728c */ /* 0x000fcc000bf04270 */
[----:B-1-3--:R1:W2:Y:S03]  /*1ca0*/  SYNCS.PHASECHK.TRANS64.TRYWAIT P0, [UR4+0x28], R0 ;  /* 0x00002800ff0075a7 */ /* 0x00a2a60008001104 */
[----:B------:R-:W-:Y:S05]  /*1cb0*/  BRA.U !UP0, `(.L_x_32) ;  /* 0x0000000108bc7547 */ /* 0x000fea000b800000 */
[----:B------:R-:W-:Y:S01]  /*1cc0*/  UIADD3 UR25, UPT, UPT, UR44, UR13, URZ ;  /* 0x0000000d2c197290 */ /* 0x000fe2000fffe0ff */
[----:B------:R-:W-:-:S11]  /*1cd0*/  UMOV UR4, UR5 ;  /* 0x0000000500047c82 */ /* 0x000fd60008000000 */
.L_x_38:
[----:B------:R-:W-:Y:S01]  /*1ce0*/  ULEA UR17, UR4, UR7, 0x3 ;  /* 0x0000000704117291 */ /* 0x000fe2000f8e18ff */
[----:B--2---:R-:W-:Y:S01]  /*1cf0*/  @!P3 MOV R2, 0x3000 ;  /* 0x000030000002b802 */ /* 0x004fe20000000f00 */
[----:B--2-4-:R-:W-:Y:S10]  /*1d00*/  @P0 BRA `(.L_x_33) ;  /* 0x00000000000c0947 */ /* 0x014ff40003800000 */
[----:B------:R-:W-:-:S04]  /*1d10*/  SHF.L.U32 R3, R12, 0x1f, RZ ;  /* 0x0000001f0c037819 */ /* 0x000fc800000006ff */
[----:B------:R-:W2:Y:S02]  /*1d20*/  SYNCS.PHASECHK.TRANS64.TRYWAIT P0, [UR17+0x28], R3 ;  /* 0x00002803ff0075a7 */ /* 0x000ea40008001111 */
[----:B--2---:R-:W-:Y:S05]  /*1d30*/  @!P0 BRA `(.L_x_34) ;  /* 0x0000005800dc8947 */ /* 0x004fea0003800000 */
.L_x_33:
[----:B------:R2:W-:Y:S01]  /*1d40*/  @!P3 SYNCS.ARRIVE.TRANS64 RZ, [UR17], R2 ;  /* 0x00000002ffffb9a7 */ /* 0x0005e20008000011 */
[----:B------:R-:W-:-:S04]  /*1d50*/  ULOP3.LUT UR5, UR24, 0x2, URZ, 0xfc, !UPT ;  /* 0x0000000218057892 */ /* 0x000fc8000f8efcff */
[----:B------:R-:W-:-:S09]  /*1d60*/  UISETP.NE.AND UP0, UPT, UR5, 0x2, UPT ;  /* 0x000000020500788c */ /* 0x000fd2000bf05270 */
[----:B------:R-:W-:Y:S05]  /*1d70*/  BRA.U UP0, `(.L_x_35) ;  /* 0x0000000100047547 */ /* 0x000fea000b800000 */
[----:B------:R-:W-:Y:S05]  /*1d80*/  BPT.TRAP 0x1 ;  /* 0x000000040000795c */ /* 0x000fea0000300000 */
.L_x_35:
[----:B------:R-:W-:Y:S04]  /*1d90*/  BSSY.RECONVERGENT B0, `(.L_x_36) ;  /* 0x0000003000007945 */ /* 0x000fe80003800200 */
[----:B------:R-:W-:Y:S05]  /*1da0*/  @P2 BRA `(.L_x_37) ;  /* 0x0000000000042947 */ /* 0x000fea0003800000 */
[----:B------:R-:W-:Y:S05]  /*1db0*/  BPT.TRAP 0x1 ;  /* 0x000000040000795c */ /* 0x000fea0000300000 */
.L_x_37:
[----:B------:R-:W-:Y:S05]  /*1dc0*/  BSYNC.RECONVERGENT B0 ;  /* 0x0000000000007941 */ /* 0x000fea0003800200 */
.L_x_36:
[----:B------:R-:W-:Y:S02]  /*1dd0*/  UIADD3 UR5, UPT, UPT, UR4, 0x1, URZ ;  /* 0x0000000104057890 */ /* 0x000fe4000fffe0ff */
[----:B------:R-:W-:Y:S02]  /*1de0*/  UIADD3 UR14, UP1, UPT, UR26, 0x80, URZ ;  /* 0x000000801a0e7890 */ /* 0x000fe4000ff3e0ff */
[----:B------:R-:W-:Y:S02]  /*1df0*/  UISETP.NE.AND UP0, UPT, UR5, 0x5, UPT ;  /* 0x000000050500788c */ /* 0x000fe4000bf05270 */
[----:B------:R-:W-:Y:S02]  /*1e00*/  USHF.L.U32 UR18, UR13, 0x6, URZ ;  /* 0x000000060d127899 */ /* 0x000fe400080006ff */
[----:B------:R-:W-:Y:S02]  /*1e10*/  USEL UR8, URZ, 0x1, UP0 ;  /* 0x00000001ff087887 */ /* 0x000fe40008000000 */
[----:B------:R-:W-:-:S02]  /*1e20*/  USEL UR5, UR5, URZ, UP0 ;  /* 0x000000ff05057287 */ /* 0x000fc40008000000 */
[----:B------:R-:W-:Y:S02]  /*1e30*/  UIADD3 UR22, UP0, UPT, UR26, 0x180, URZ ;  /* 0x000001801a167890 */ /* 0x000fe4000ff1e0ff */
[----:B------:R-:W-:Y:S01]  /*1e40*/  LOP3.LUT R12, R12, UR8, RZ, 0x3c, !PT ;  /* 0x000000080c0c7c12 */ /* 0x000fe2000f8e3cff */
[----:B------:R-:W-:Y:S02]  /*1e50*/  ULEA UR6, UR5, UR7, 0x3 ;  /* 0x0000000705067291 */ /* 0x000fe4000f8e18ff */
[----:B------:R-:W-:Y:S01]  /*1e60*/  ULEA UR8, UR4, UR7, 0xd ;  /* 0x0000000704087291 */ /* 0x000fe2000f8e68ff */
[----:B-1----:R-:W-:Y:S01]  /*1e70*/  SHF.L.U32 R0, R12, 0x1f, RZ ;  /* 0x0000001f0c007819 */ /* 0x002fe200000006ff */
[----:B------:R-:W-:Y:S02]  /*1e80*/  ULEA UR16, UR4, UR29, 0xc ;  /* 0x0000001d04107291 */ /* 0x000fe4000f8e60ff */
[----:B------:R-:W-:Y:S02]  /*1e90*/  UIADD3.X UR15, UPT, UPT, URZ, UR27, URZ, UP1, !UPT ;  /* 0x0000001bff0f7290 */ /* 0x000fe40008ffe4ff */
[----:B------:R-:W-:Y:S01]  /*1ea0*/  UIADD3 UR8, UPT, UPT, UR8, 0x9400, URZ ;  /* 0x0000940008087890 */ /* 0x000fe2000fffe0ff */
[----:B------:R3:W4:Y:S01]  /*1eb0*/  SYNCS.PHASECHK.TRANS64.TRYWAIT P0, [UR6+0x28], R0 ;  /* 0x00002800ff0075a7 */ /* 0x0007220008001106 */
[----:B------:R-:W-:Y:S01]  /*1ec0*/  UIADD3.X UR23, UPT, UPT, URZ, UR27, URZ, UP0, !UPT ;  /* 0x0000001bff177290 */ /* 0x000fe200087fe4ff */
[----:B------:R-:W-:Y:S01]  /*1ed0*/  UMOV UR6, 0x30000 ;  /* 0x0003000000067882 */ /* 0x000fe20000000000 */
[----:B------:R-:W-:Y:S01]  /*1ee0*/  UMOV UR30, 0x0 ;  /* 0x00000000001e7882 */ /* 0x000fe20000000000 */
[----:B------:R-:W-:Y:S01]  /*1ef0*/  UMOV UR31, 0x10000000 ;  /* 0x10000000001f7882 */ /* 0x000fe20000000000 */
[----:B------:R-:W-:Y:S01]  /*1f00*/  UMOV UR19, UR35 ;  /* 0x0000002300137c82 */ /* 0x000fe20008000000 */
[----:B------:R-:W-:Y:S01]  /*1f10*/  UMOV UR20, UR36 ;  /* 0x0000002400147c82 */ /* 0x000fe20008000000 */
[----:B------:R-:W-:Y:S01]  /*1f20*/  UMOV UR12, UR36 ;  /* 0x00000024000c7c82 */ /* 0x000fe20008000000 */
[----:B------:R-:W-:Y:S01]  /*1f30*/  UMOV UR9, UR17 ;  /* 0x0000001100097c82 */ /* 0x000fe20008000000 */
[----:B------:R-:W-:Y:S01]  /*1f40*/  UMOV UR10, UR18 ;  /* 0x00000012000a7c82 */ /* 0x000fe20008000000 */
[----:B------:R3:W-:Y:S01]  /*1f50*/  UTMALDG.3D.MULTICAST [UR16], [UR14], UR6, desc[UR30] ;  /* 0x00001e100e0073b4 */ /* 0x0007e20008011806 */
[----:B------:R-:W-:Y:S01]  /*1f60*/  UIADD3 UR13, UPT, UPT, UR13, 0x1, URZ ;  /* 0x000000010d0d7890 */ /* 0x000fe2000fffe0ff */
[----:B------:R-:W-:-:S03]  /*1f70*/  UMOV UR4, UR5 ;  /* 0x0000000500047c82 */ /* 0x000fc60008000000 */
[----:B------:R-:W-:Y:S01]  /*1f80*/  UISETP.NE.AND UP0, UPT, UR13, UR25, UPT ;  /* 0x000000190d00728c */ /* 0x000fe2000bf05270 */
[----:B------:R3:W-:Y:S08]  /*1f90*/  UTMALDG.3D [UR8], [UR22], desc[UR30] ;  /* 0x00001e08160075b4 */ /* 0x0007f00008011000 */
[----:B---3--:R-:W-:Y:S05]  /*1fa0*/  BRA.U UP0, `(.L_x_38) ;  /* 0xfffffffd004c7547 */ /* 0x008fea000b83ffff */
.L_x_32:
[C---:B------:R-:W-:Y:S01]  /*1fb0*/  LEA R3, R11.reuse, UR7, 0x3 ;  /* 0x000000070b037c11 */ /* 0x040fe2000f8e18ff */
[----:B------:R-:W-:Y:S01]  /*1fc0*/  NOP ;  /* 0x0000000000007918 */ /* 0x000fe20000000000 */
[----:B-1----:R-:W-:Y:S02]  /*1fd0*/  SHF.L.U32 R0, R10, 0x1f, RZ ;  /* 0x0000001f0a007819 */ /* 0x002fe400000006ff */
[----:B------:R-:W-:Y:S02]  /*1fe0*/  LEA R5, R11, UR7, 0x4 ;  /* 0x000000070b057c11 */ /* 0x000fe4000f8e20ff */
[----:B--2-4-:R-:W1:Y:S02]  /*1ff0*/  SYNCS.PHASECHK.TRANS64.TRYWAIT P0, [R3+URZ+0x80], R0 ;  /* 0x00008000030075a7 */ /* 0x014e6400080011ff */
[----:B-1----:R-:W-:Y:S05]  /*2000*/  @!P0 BRA `(.L_x_39) ;  /* 0x0000005800408947 */ /* 0x002fea0003800000 */
.L_x_116:
[----:B------:R-:W2:Y:S01]  /*2010*/  LDS.128 R4, [R5+0x110] ;  /* 0x0001100005047984 */ /* 0x000ea20000000c00 */
[----:B------:R-:W-:Y:S01]  /*2020*/  UISETP.GE.AND UP0, UPT, UR42, 0x1, UPT ;  /* 0x000000012a00788c */ /* 0x000fe2000bf06270 */
[----:B------:R-:W-:Y:S01]  /*2030*/  @!PT LDS RZ, [RZ] ;  /* 0x00000000fffff984 */ /* 0x000fe20000000800 */
[----:B------:R-:W-:Y:S01]  /*2040*/  @!PT LDS RZ, [RZ] ;  /* 0x00000000fffff984 */ /* 0x000fe20000000800 */
[----:B------:R-:W-:Y:S01]  /*2050*/  @!PT LDS RZ, [RZ] ;  /* 0x00000000fffff984 */ /* 0x000fe20000000800 */
[----:B------:R-:W-:Y:S01]  /*2060*/  @!PT LDS RZ, [RZ] ;  /* 0x00000000fffff984 */ /* 0x000fe20000000800 */
[----:B------:R3:W-:Y:S06]  /*2070*/  MEMBAR.ALL.CTA ;  /* 0x0000000000007992 */ /* 0x0007ec0000008000 */
[----:B---3--:R-:W3:Y:S01]  /*2080*/  FENCE.VIEW.ASYNC.S ;  /* 0x00000000000073c6 */ /* 0x008ee20000000000 */
[----:B--2---:R-:W-:-:S13]  /*2090*/  LOP3.LUT P0, RZ, R6, 0x1, RZ, 0xc0, !PT ;  /* 0x0000000106ff7812 */ /* 0x004fda000780c0ff */
[----:B---3--:R-:W-:Y:S01]  /*20a0*/  VOTEU.ANY UP1, P0 ;  /* 0x0000000000ff7886 */ /* 0x008fe20000020100 */
[----:B------:R-:W-:-:S13]  /*20b0*/  PLOP3.LUT P0, PT, PT, PT, UP1, 0x80, 0x8 ;  /* 0x000000000008781c */ /* 0x000fda0003f0f018 */
[----:B-1----:R-:W-:Y:S02]  /*20c0*/  @P0 LOP3.LUT R0, R5, 0xffff, RZ, 0xc0, !PT ;  /* 0x0000ffff05000812 */ /* 0x002fe400078ec0ff */
[----:B------:R-:W-:Y:S02]  /*20d0*/  @P0 MOV R2, R4 ;  /* 0x0000000400020202 */ /* 0x000fe40000000f00 */
[----:B------:R-:W-:Y:S01]  /*20e0*/  @P0 R2UR UR6, R0 ;  /* 0x00000000000602ca */ /* 0x000fe200000e0000 */
[----:B------:R-:W-:Y:S01]  /*20f0*/  VIADD R0, R3, 0x90 ;  /* 0x0000009003007836 */ /* 0x000fe20000000000 */
[----:B------:R-:W-:Y:S02]  /*2100*/  @P0 SHF.R.U32.HI R4, RZ, 0x10, R5 ;  /* 0x00000010ff040819 */ /* 0x000fe40000011605 */
[----:B------:R-:W-:Y:S02]  /*2110*/  @P0 R2UR UR8, R2 ;  /* 0x00000000020802ca */ /* 0x000fe400000e0000 */
[----:B------:R-:W-:-:S02]  /*2120*/  PRMT R0, RZ, 0x654, R0 ;  /* 0x00000654ff007816 */ /* 0x000fc40000000000 */
[----:B------:R-:W-:Y:S02]  /*2130*/  @P0 R2UR UR4, R4 ;  /* 0x00000000040402ca */ /* 0x000fe400000e0000 */
[----:B------:R1:W-:Y:S03]  /*2140*/  SYNCS.ARRIVE.TRANS64.RED.A1T0 RZ, [R0+URZ], RZ ;  /* 0x000000ff00ff79a7 */ /* 0x0003e600081004ff */
[----:B------:R-:W-:-:S04]  /*2150*/  @UP1 UMOV UR37, UR6 ;  /* 0x0000000600251c82 */ /* 0x000fc80008000000 */
[----:B------:R-:W-:-:S04]  /*2160*/  @UP1 UMOV UR38, UR8 ;  /* 0x0000000800261c82 */ /* 0x000fc80008000000 */
[----:B------:R-:W-:Y:S01]  /*2170*/  @UP1 UMOV UR36, UR4 ;  /* 0x0000000400241c82 */ /* 0x000fe20008000000 */
[----:B------:R-:W-:Y:S05]  /*2180*/  BRA.U !UP0, `(.L_x_40) ;  /* 0x0000000108d47547 */ /* 0x000fea000b800000 */
[----:B------:R-:W2:Y:S01]  /*2190*/  LDCU.128 UR12, c[0x0][0xb10] ;  /* 0x00016200ff0c77ac */ /* 0x000ea20008000c00 */
[----:B------:R-:W3:Y:S01]  /*21a0*/  LDCU UR25, c[0x0][0xb20] ;  /* 0x00016400ff1977ac */ /* 0x000ee20008000800 */
[----:B------:R-:W4:Y:S01]  /*21b0*/  LDCU UR20, c[0x0][0xb0c] ;  /* 0x00016180ff1477ac */ /* 0x000f220008000800 */
[----:B------:R-:W1:Y:S01]  /*21c0*/  LDCU.64 UR10, c[0x0][0xb28] ;  /* 0x00016500ff0a77ac */ /* 0x000e620008000a00 */
[----:B------:R-:W-:Y:S02]  /*21d0*/  UISETP.NE.AND UP3, UPT, UR42, 0x1, UPT ;  /* 0x000000012a00788c */ /* 0x000fe4000bf65270 */
[----:B--2---:R-:W-:Y:S02]  /*21e0*/  UIMAD.WIDE.U32 UR16, UR39, UR15, URZ ;  /* 0x0000000f271072a5 */ /* 0x004fe4000f8e00ff */
[----:B------:R-:W-:Y:S02]  /*21f0*/  UIMAD.WIDE.U32 UR8, UR40, UR12, URZ ;  /* 0x0000000c280872a5 */ /* 0x000fe4000f8e00ff */
[----:B------:R-:W-:-:S02]  /*2200*/  UISETP.NE.AND UP0, UPT, UR14, 0x1, UPT ;  /* 0x000000010e00788c */ /* 0x000fc4000bf05270 */
[----:B------:R-:W-:Y:S01]  /*2210*/  UIMAD.WIDE.U32 UR22, UR37, UR15, URZ ;  /* 0x0000000f251672a5 */ /* 0x000fe2000f8e00ff */
[----:B------:R-:W-:Y:S02]  /*2220*/  UMOV UR16, UR17 ;  /* 0x0000001100107c82 */ /* 0x000fe40008000000 */
[----:B------:R-:W-:Y:S01]  /*2230*/  UMOV UR8, UR9 ;  /* 0x0000000900087c82 */ /* 0x000fe20008000000 */
[----:B---3--:R-:W-:Y:S02]  /*2240*/  USHF.R.U32.HI UR16, URZ, UR25, UR16 ;  /* 0x00000019ff107299 */ /* 0x008fe40008011610 */
[----:B----4-:R-:W-:Y:S02]  /*2250*/  UISETP.NE.AND UP2, UPT, UR20, 0x1, UPT ;  /* 0x000000011400788c */ /* 0x010fe4000bf45270 */
[----:B------:R-:W-:Y:S02]  /*2260*/  USHF.R.U32.HI UR8, URZ, UR13, UR8 ;  /* 0x0000000dff087299 */ /* 0x000fe40008011608 */
[----:B------:R-:W-:-:S02]  /*2270*/  USEL UR6, UR39, UR16, !UP0 ;  /* 0x0000001027067287 */ /* 0x000fc4000c000000 */
[----:B------:R-:W-:Y:S02]  /*2280*/  USEL UR8, UR40, UR8, !UP2 ;  /* 0x0000000828087287 */ /* 0x000fe4000d000000 */
[----:B-1----:R-:W-:Y:S01]  /*2290*/  UIMAD.WIDE.U32 UR16, UR6, UR10, URZ ;  /* 0x0000000a061072a5 */ /* 0x002fe2000f8e00ff */
[----:B------:R-:W-:Y:S01]  /*22a0*/  UMOV UR4, UR23 ;  /* 0x0000001700047c82 */ /* 0x000fe20008000000 */
[----:B------:R-:W-:Y:S02]  /*22b0*/  UIMAD.WIDE.U32 UR18, UR38, UR12, URZ ;  /* 0x0000000c261272a5 */ /* 0x000fe4000f8e00ff */
[----:B------:R-:W-:-:S03]  /*22c0*/  UIMAD.WIDE.U32 UR22, UR8, UR10, URZ ;  /* 0x0000000a081672a5 */ /* 0x000fc6000f8e00ff */
[----:B------:R-:W-:Y:S01]  /*22d0*/  UMOV UR16, UR17 ;  /* 0x0000001100107c82 */ /* 0x000fe20008000000 */
[----:B------:R-:W-:Y:S02]  /*22e0*/  USHF.R.U32.HI UR4, URZ, UR25, UR4 ;  /* 0x00000019ff047299 */ /* 0x000fe40008011604 */
[----:B------:R-:W-:Y:S01]  /*22f0*/  @UP3 USHF.R.U32.HI UR6, URZ, UR11, UR16 ;  /* 0x0000000bff063299 */ /* 0x000fe20008011610 */
[----:B------:R-:W-:Y:S01]  /*2300*/  UMOV UR18, UR19 ;  /* 0x0000001300127c82 */ /* 0x000fe20008000000 */
[----:B------:R-:W-:Y:S01]  /*2310*/  UMOV UR22, UR23 ;  /* 0x0000001700167c82 */ /* 0x000fe20008000000 */
[----:B------:R-:W-:Y:S02]  /*2320*/  USHF.R.U32.HI UR13, URZ, UR13, UR18 ;  /* 0x0000000dff0d7299 */ /* 0x000fe40008011612 */
[----:B------:R-:W-:Y:S02]  /*2330*/  USEL UR4, UR37, UR4, !UP0 ;  /* 0x0000000425047287 */ /* 0x000fe4000c000000 */
[----:B------:R-:W-:-:S02]  /*2340*/  @UP3 USHF.R.U32.HI UR8, URZ, UR11, UR22 ;  /* 0x0000000bff083299 */ /* 0x000fc40008011616 */
[----:B------:R-:W-:Y:S02]  /*2350*/  UIMAD UR9, UR42, UR6, URZ ;  /* 0x000000062a0972a4 */ /* 0x000fe4000f8e02ff */
[----:B------:R-:W-:Y:S02]  /*2360*/  USEL UR6, UR38, UR13, !UP2 ;  /* 0x0000000d26067287 */ /* 0x000fe4000d000000 */
[----:B------:R-:W-:Y:S02]  /*2370*/  UIMAD UR12, UR42, UR8, URZ ;  /* 0x000000082a0c72a4 */ /* 0x000fe4000f8e02ff */
[----:B------:R-:W-:Y:S02]  /*2380*/  UISETP.GE.AND UP0, UPT, UR4, UR9, UPT ;  /* 0x000000090400728c */ /* 0x000fe4000bf06270 */
[----:B------:R-:W-:Y:S02]  /*2390*/  UIMAD.WIDE.U32 UR16, UR4, UR10, URZ ;  /* 0x0000000a041072a5 */ /* 0x000fe4000f8e00ff */
[----:B------:R-:W-:-:S02]  /*23a0*/  UISETP.GE.OR UP0, UPT, UR6, UR12, UP0 ;  /* 0x0000000c0600728c */ /* 0x000fc40008706670 */
        /* <DEDUP_REMOVED lines=19> */
.L_x_40:
[----:B------:R-:W2:Y:S02]  /*24e0*/  LDCU UR4, c[0x0][0xb30] ;  /* 0x00016600ff0477ac */ /* 0x000ea40008000800 */
[----:B--2---:R-:W-:-:S09]  /*24f0*/  UISETP.NE.AND UP0, UPT, UR4, 0x1, UPT ;  /* 0x000000010400788c */ /* 0x004fd2000bf05270 */
[----:B------:R-:W-:Y:S05]  /*2500*/  BRA.U UP0, `(.L_x_41) ;  /* 0x0000000100447547 */ /* 0x000fea000b800000 */
[----:B------:R-:W2:Y:S01]  /*2510*/  LDCU.128 UR12, c[0x0][0xb10] ;  /* 0x00016200ff0c77ac */ /* 0x000ea20008000c00 */
[----:B------:R-:W3:Y:S01]  /*2520*/  LDCU UR16, c[0x0][0xb0c] ;  /* 0x00016180ff1077ac */ /* 0x000ee20008000800 */
[----:B------:R-:W4:Y:S01]  /*2530*/  LDCU UR17, c[0x0][0xb20] ;  /* 0x00016400ff1177ac */ /* 0x000f220008000800 */
[----:B--2---:R-:W-:Y:S02]  /*2540*/  UIMAD.WIDE.U32 UR10, UR38, UR12, URZ ;  /* 0x0000000c260a72a5 */ /* 0x004fe4000f8e00ff */
[----:B------:R-:W-:Y:S02]  /*2550*/  UIMAD.WIDE.U32 UR8, UR37, UR15, URZ ;  /* 0x0000000f250872a5 */ /* 0x000fe4000f8e00ff */
[----:B---3--:R-:W-:Y:S02]  /*2560*/  UISETP.NE.AND UP2, UPT, UR16, 0x1, UPT ;  /* 0x000000011000788c */ /* 0x008fe4000bf45270 */
[----:B------:R-:W-:Y:S01]  /*2570*/  UISETP.NE.AND UP0, UPT, UR14, 0x1, UPT ;  /* 0x000000010e00788c */ /* 0x000fe2000bf05270 */
[----:B------:R-:W-:-:S02]  /*2580*/  UMOV UR6, UR11 ;  /* 0x0000000b00067c82 */ /* 0x000fc40008000000 */
[----:B------:R-:W-:Y:S01]  /*2590*/  UMOV UR4, UR9 ;  /* 0x0000000900047c82 */ /* 0x000fe20008000000 */
[----:B------:R-:W-:Y:S02]  /*25a0*/  USHF.R.U32.HI UR6, URZ, UR13, UR6 ;  /* 0x0000000dff067299 */ /* 0x000fe40008011606 */
[----:B----4-:R-:W-:Y:S02]  /*25b0*/  USHF.R.U32.HI UR4, URZ, UR17, UR4 ;  /* 0x00000011ff047299 */ /* 0x010fe40008011604 */
[----:B------:R-:W-:Y:S02]  /*25c0*/  USEL UR6, UR38, UR6, !UP2 ;  /* 0x0000000626067287 */ /* 0x000fe4000d000000 */
[----:B------:R-:W-:-:S04]  /*25d0*/  USEL UR4, UR37, UR4, !UP0 ;  /* 0x0000000425047287 */ /* 0x000fc8000c000000 */
[----:B------:R-:W-:Y:S02]  /*25e0*/  UIADD3 UR8, UPT, UPT, UR6, -UR4, URZ ;  /* 0x8000000406087290 */ /* 0x000fe4000fffe0ff */
[----:B------:R-:W-:Y:S02]  /*25f0*/  UIADD3 UR4, UPT, UPT, -UR6, UR4, URZ ;  /* 0x0000000406047290 */ /* 0x000fe4000fffe1ff */
[----:B------:R-:W-:Y:S02]  /*2600*/  UIMAD UR37, UR8, UR14, UR37 ;  /* 0x0000000e082572a4 */ /* 0x000fe4000f8e0225 */
[----:B------:R-:W-:-:S12]  /*2610*/  UIMAD UR38, UR4, UR16, UR38 ;  /* 0x00000010042672a4 */ /* 0x000fd8000f8e0226 */
.L_x_41:
[----:B------:R-:W-:Y:S01]  /*2620*/  VIADD R11, R11, 0x1 ;  /* 0x000000010b0b7836 */ /* 0x000fe20000000000 */
[----:B------:R-:W-:Y:S01]  /*2630*/  PLOP3.LUT P1, PT, PT, PT, PT, 0x80, 0x8 ;  /* 0x000000000008781c */ /* 0x000fe20003f2f070 */
[----:B------:R-:W-:Y:S02]  /*2640*/  UIADD3 UR16, UPT, UPT, UR38, UR62, URZ ;  /* 0x0000003e26107290 */ /* 0x000fe4000fffe0ff */
[----:B------:R-:W-:Y:S01]  /*2650*/  UIADD3 UR20, UPT, UPT, UR37, UR59, URZ ;  /* 0x0000003b25147290 */ /* 0x000fe2000fffe0ff */
[----:B------:R-:W-:-:S04]  /*2660*/  ISETP.NE.AND P0, PT, R11, 0x2, PT ;  /* 0x000000020b00780c */ /* 0x000fc80003f05270 */
[----:B------:R-:W-:Y:S02]  /*2670*/  SEL R3, RZ, 0x1, P0 ;  /* 0x00000001ff037807 */ /* 0x000fe40000000000 */
[----:B------:R-:W-:Y:S02]  /*2680*/  SEL R11, R11, RZ, P0 ;  /* 0x000000ff0b0b7207 */ /* 0x000fe40000000000 */
[----:B------:R-:W-:Y:S01]  /*2690*/  LOP3.LUT R10, R10, R3, RZ, 0x3c, !PT ;  /* 0x000000030a0a7212 */ /* 0x000fe200078e3cff */
[----:B------:R-:W-:Y:S06]  /*26a0*/  BRA.U UP1, `(.L_x_42) ;  /* 0xfffffff1015c7547 */ /* 0x000fec000b83ffff */
[----:B------:R-:W-:Y:S01]  /*26b0*/  UIADD3 UR7, UPT, UPT, UR7, 0x28, URZ ;  /* 0x0000002807077890 */ /* 0x000fe2000fffe0ff */
[----:B------:R-:W-:-:S03]  /*26c0*/  SHF.L.U32 R3, R12, 0x1f, RZ ;  /* 0x0000001f0c037819 */ /* 0x000fc600000006ff */
[----:B------:R-:W-:-:S09]  /*26d0*/  ULEA UR4, UR5, UR7, 0x3 ;  /* 0x0000000705047291 */ /* 0x000fd2000f8e18ff */
[----:B------:R-:W2:Y:S02]  /*26e0*/  SYNCS.PHASECHK.TRANS64.TRYWAIT P0, [UR4], R3 ;  /* 0x00000003ff0075a7 */ /* 0x000ea40008001104 */
[----:B--2---:R-:W-:Y:S05]  /*26f0*/  @!P0 BRA `(.L_x_43) ;  /* 0x0000005000988947 */ /* 0x004fea0003800000 */
.L_x_118:
[----:B------:R-:W-:-:S04]  /*2700*/  UIADD3 UR4, UPT, UPT, UR5, 0x1, URZ ;  /* 0x0000000105047890 */ /* 0x000fc8000fffe0ff */
[----:B------:R-:W-:-:S04]  /*2710*/  UISETP.NE.AND UP0, UPT, UR4, 0x5, UPT ;  /* 0x000000050400788c */ /* 0x000fc8000bf05270 */
[----:B------:R-:W-:Y:S02]  /*2720*/  USEL UR6, URZ, 0x1, UP0 ;  /* 0x00000001ff067887 */ /* 0x000fe40008000000 */
[----:B------:R-:W-:-:S04]  /*2730*/  USEL UR4, UR4, URZ, UP0 ;  /* 0x000000ff04047287 */ /* 0x000fc80008000000 */
[----:B------:R-:W-:Y:S01]  /*2740*/  ULEA UR5, UR4, UR7, 0x3 ;  /* 0x0000000704057291 */ /* 0x000fe2000f8e18ff */
[----:B------:R-:W-:-:S04]  /*2750*/  LOP3.LUT R2, R12, UR6, RZ, 0x3c, !PT ;  /* 0x000000060c027c12 */ /* 0x000fc8000f8e3cff */
[----:B-1----:R-:W-:-:S04]  /*2760*/  SHF.L.U32 R3, R2, 0x1f, RZ ;  /* 0x0000001f02037819 */ /* 0x002fc800000006ff */
[----:B------:R-:W1:Y:S02]  /*2770*/  SYNCS.PHASECHK.TRANS64.TRYWAIT P0, [UR5], R3 ;  /* 0x00000003ff0075a7 */ /* 0x000e640008001105 */
[----:B-1----:R-:W-:Y:S05]  /*2780*/  @!P0 BRA `(.L_x_44) ;  /* 0x00000050008c8947 */ /* 0x002fea0003800000 */
.L_x_120:
        /* <DEDUP_REMOVED lines=9> */
.L_x_122:
        /* <DEDUP_REMOVED lines=9> */
.L_x_124:
[----:B------:R-:W-:-:S04]  /*28b0*/  UIADD3 UR4, UPT, UPT, UR4, 0x1, URZ ;  /* 0x0000000104047890 */ /* 0x000fc8000fffe0ff */
[----:B------:R-:W-:-:S04]  /*28c0*/  UISETP.NE.AND UP0, UPT, UR4, 0x5, UPT ;  /* 0x000000050400788c */ /* 0x000fc8000bf05270 */
[----:B------:R-:W-:Y:S02]  /*28d0*/  USEL UR5, URZ, 0x1, UP0 ;  /* 0x00000001ff057887 */ /* 0x000fe40008000000 */
[----:B------:R-:W-:-:S04]  /*28e0*/  USEL UR4, UR4, URZ, UP0 ;  /* 0x000000ff04047287 */ /* 0x000fc80008000000 */
[----:B------:R-:W-:Y:S01]  /*28f0*/  ULEA UR4, UR4, UR7, 0x3 ;  /* 0x0000000704047291 */ /* 0x000fe2000f8e18ff */
[----:B-1----:R-:W-:-:S04]  /*2900*/  LOP3.LUT R3, R2, UR5, RZ, 0x3c, !PT ;  /* 0x0000000502037c12 */ /* 0x002fc8000f8e3cff */
[----:B------:R-:W-:Y:S01]  /*2910*/  SHF.L.U32 R3, R3, 0x1f, RZ ;  /* 0x0000001f03037819 */ /* 0x000fe200000006ff */
[----:B------:R-:W-:-:S07]  /*2920*/  IMAD.U32 R0, RZ, RZ, UR4 ;  /* 0x00000004ff007e24 */ /* 0x000fce000f8e00ff */
.L_x_47:
[----:B-1----:R1:W2:Y:S02]  /*2930*/  SYNCS.PHASECHK.TRANS64.TRYWAIT P0, [R0+URZ], R3 ;  /* 0x00000003000075a7 */ /* 0x0022a400080011ff */
[----:B--2---:R-:W-:Y:S05]  /*2940*/  @!P0 NANOSLEEP.SYNCS 0x989680 ;  /* 0x009896800000895d */ /* 0x004fea0003900000 */
[----:B------:R-:W2:Y:S02]  /*2950*/  @!P0 SYNCS.PHASECHK.TRANS64 P0, [R0+URZ], R3 ;  /* 0x00000003000085a7 */ /* 0x000ea400080010ff */
[----:B--2---:R-:W-:Y:S05]  /*2960*/  @P0 EXIT ;  /* 0x000000000000094d */ /* 0x004fea0003800000 */
[----:B------:R-:W-:Y:S05]  /*2970*/  BRA `(.L_x_47) ;  /* 0xfffffffc00ec7947 */ /* 0x000fea000383ffff */
.L_x_22:
[----:B------:R-:W1:Y:S02]  /*2980*/  S2UR UR4, SR_CgaCtaId ;  /* 0x00000000000479c3 */ /* 0x000e640000008800 */
[----:B-1----:R-:W-:-:S04]  /*2990*/  UISETP.NE.AND UP0, UPT, UR4, URZ, UPT ;  /* 0x000000ff0400728c */ /* 0x002fc8000bf05270 */
[----:B------:R-:W-:-:S09]  /*29a0*/  UISETP.NE.OR UP0, UPT, UR17, 0x1, UP0 ;  /* 0x000000011100788c */ /* 0x000fd20008705670 */
[----:B------:R-:W-:Y:S05]  /*29b0*/  BRA.U UP0, `(.L_x_48) ;  /* 0x00000005004c7547 */ /* 0x000fea000b800000 */
[----:B------:R-:W1:Y:S01]  /*29c0*/  S2UR UR5, SR_CgaCtaId ;  /* 0x00000000000579c3 */ /* 0x000e620000008800 */
[----:B------:R-:W-:Y:S01]  /*29d0*/  UMOV UR4, 0x400 ;  /* 0x0000040000047882 */ /* 0x000fe20000000000 */
[----:B------:R-:W-:Y:S01]  /*29e0*/  ISETP.GE.U32.AND P2, PT, R0, 0x2, PT ;  /* 0x000000020000780c */ /* 0x000fe20003f46070 */
[----:B------:R-:W-:Y:S01]  /*29f0*/  IMAD.MOV.U32 R12, RZ, RZ, 0x1 ;  /* 0x00000001ff0c7424 */ /* 0x000fe200078e00ff */
[----:B------:R-:W-:Y:S02]  /*2a00*/  CS2R R10, SRZ ;  /* 0x00000000000a7805 */ /* 0x000fe4000001ff00 */
[----:B------:R-:W-:Y:S01]  /*2a10*/  CS2R R8, SRZ ;  /* 0x0000000000087805 */ /* 0x000fe2000001ff00 */
[----:B-1----:R-:W-:-:S03]  /*2a20*/  ULEA UR6, UR5, UR4, 0x18 ;  /* 0x0000000405067291 */ /* 0x002fc6000f8ec0ff */
[----:B------:R-:W-:-:S09]  /*2a30*/  UMOV UR5, URZ ;  /* 0x000000ff00057c82 */ /* 0x000fd20008000000 */
.L_x_52:
[----:B------:R-:W-:Y:S02]  /*2a40*/  LEA R2, R8, UR6, 0x3 ;  /* 0x0000000608027c11 */ /* 0x000fe4000f8e18ff */
[----:B------:R-:W-:-:S03]  /*2a50*/  SHF.L.U32 R5, R9, 0x1f, RZ ;  /* 0x0000001f09057819 */ /* 0x000fc600000006ff */
[----:B------:R-:W-:Y:S01]  /*2a60*/  VIADD R4, R2, 0xf0 ;  /* 0x000000f002047836 */ /* 0x000fe20000000000 */
[----:B------:R-:W1:Y:S02]  /*2a70*/  SYNCS.PHASECHK.TRANS64.TRYWAIT P0, [R2+URZ+0xe0], R5 ;  /* 0x0000e005020075a7 */ /* 0x000e6400080011ff */
[----:B-1----:R-:W-:Y:S05]  /*2a80*/  @!P0 BRA `(.L_x_49) ;  /* 0x0000005000148947 */ /* 0x002fea0003800000 */
.L_x_125:
[----:B------:R-:W-:Y:S01]  /*2a90*/  ULEA UR4, UR5, UR6, 0x3 ;  /* 0x0000000605047291 */ /* 0x000fe2000f8e18ff */
[----:B------:R-:W-:Y:S02]  /*2aa0*/  PRMT R4, RZ, 0x654, R4 ;  /* 0x00000654ff047816 */ /* 0x000fe40000000004 */
[----:B-1----:R-:W-:Y:S01]  /*2ab0*/  SHF.L.U32 R5, R12, 0x1f, RZ ;  /* 0x0000001f0c057819 */ /* 0x002fe200000006ff */
[----:B------:R-:W-:Y:S01]  /*2ac0*/  UIADD3 UR7, UPT, UPT, UR4, 0x80, URZ ;  /* 0x0000008004077890 */ /* 0x000fe2000fffe0ff */
[----:B------:R1:W-:Y:S05]  /*2ad0*/  SYNCS.ARRIVE.TRANS64.RED.A1T0 RZ, [R4+URZ], RZ ;  /* 0x000000ff04ff79a7 */ /* 0x0003ea00081004ff */
[----:B------:R-:W-:Y:S01]  /*2ae0*/  IMAD.U32 R7, RZ, RZ, UR7 ;  /* 0x00000007ff077e24 */ /* 0x000fe2000f8e00ff */
[----:B------:R-:W2:Y:S04]  /*2af0*/  SYNCS.PHASECHK.TRANS64.TRYWAIT P0, [UR4+0x90], R5 ;  /* 0x00009005ff0075a7 */ /* 0x000ea80008001104 */
[----:B------:R-:W-:Y:S01]  /*2b00*/  PRMT R6, R0, 0x654, R7 ;  /* 0x0000065400067816 */ /* 0x000fe20000000007 */
[----:B-1----:R-:W-:Y:S01]  /*2b10*/  @!P2 IMAD.MOV.U32 R4, RZ, RZ, 0x10 ;  /* 0x00000010ff04a424 */ /* 0x002fe200078e00ff */
[----:B--2---:R-:W-:Y:S06]  /*2b20*/  @!P0 BRA `(.L_x_50) ;  /* 0x0000005000008947 */ /* 0x004fec0003800000 */
.L_x_127:
[----:B------:R-:W-:Y:S01]  /*2b30*/  ULEA UR8, UR5, UR6, 0x4 ;  /* 0x0000000605087291 */ /* 0x000fe2000f8e20ff */
[----:B------:R-:W-:Y:S01]  /*2b40*/  SEL R3, R6, R3, !P2 ;  /* 0x0000000306037207 */ /* 0x000fe20005000000 */
[----:B------:R-:W-:Y:S01]  /*2b50*/  UIADD3 UR9, UPT, UPT, UR4, 0x80, URZ ;  /* 0x0000008004097890 */ /* 0x000fe2000fffe0ff */
[----:B-1----:R-:W-:Y:S01]  /*2b60*/  LEA R2, R11, UR6, 0x3 ;  /* 0x000000060b027c11 */ /* 0x002fe2000f8e18ff */
[----:B------:R-:W-:Y:S01]  /*2b70*/  UIADD3 UR8, UPT, UPT, UR8, 0x110, URZ ;  /* 0x0000011008087890 */ /* 0x000fe2000fffe0ff */
[----:B------:R-:W-:Y:S01]  /*2b80*/  SHF.L.U32 R5, R10, 0x1f, RZ ;  /* 0x0000001f0a057819 */ /* 0x000fe200000006ff */
[----:B------:R1:W-:Y:S01]  /*2b90*/  @!P2 SYNCS.ARRIVE.TRANS64.RED RZ, [R3+URZ], R4 ;  /* 0x0000000403ffa9a7 */ /* 0x0003e200080004ff */
[----:B------:R-:W-:Y:S01]  /*2ba0*/  UIADD3 UR4, UPT, UPT, UR5, 0x1, URZ ;  /* 0x0000000105047890 */ /* 0x000fe2000fffe0ff */
[----:B------:R-:W-:-:S03]  /*2bb0*/  VIADD R8, R8, 0x1 ;  /* 0x0000000108087836 */ /* 0x000fc60000000000 */
[----:B------:R-:W-:Y:S02]  /*2bc0*/  UISETP.NE.AND UP0, UPT, UR4, 0x2, UPT ;  /* 0x000000020400788c */ /* 0x000fe4000bf05270 */
[----:B------:R-:W-:Y:S06]  /*2bd0*/  UGETNEXTWORKID.BROADCAST [UR8], [UR9] ;  /* 0x00000000080073ca */ /* 0x000fec0008000100 */
[----:B------:R-:W-:Y:S01]  /*2be0*/  USEL UR7, URZ, 0x1, UP0 ;  /* 0x00000001ff077887 */ /* 0x000fe20008000000 */
[----:B------:R-:W-:Y:S01]  /*2bf0*/  ISETP.NE.AND P0, PT, R8, 0x2, PT ;  /* 0x000000020800780c */ /* 0x000fe20003f05270 */
[----:B------:R-:W-:Y:S01]  /*2c00*/  USEL UR5, UR4, URZ, UP0 ;  /* 0x000000ff04057287 */ /* 0x000fe20008000000 */
[----:B------:R-:W2:Y:S03]  /*2c10*/  SYNCS.PHASECHK.TRANS64.TRYWAIT P1, [R2+URZ+0x80], R5 ;  /* 0x00008005020075a7 */ /* 0x000ea600080211ff */
[----:B------:R-:W-:Y:S01]  /*2c20*/  LOP3.LUT R12, R12, UR7, RZ, 0x3c, !PT ;  /* 0x000000070c0c7c12 */ /* 0x000fe2000f8e3cff */
[----:B-12---:R-:W-:Y:S07]  /*2c30*/  @!P1 BRA `(.L_x_51) ;  /* 0x0000004c00d49947 */ /* 0x006fee0003800000 */
.L_x_128:
[C---:B------:R-:W-:Y:S01]  /*2c40*/  LEA R4, R11.reuse, UR6, 0x4 ;  /* 0x000000060b047c11 */ /* 0x040fe2000f8e20ff */
[----:B-1----:R-:W-:Y:S01]  /*2c50*/  VIADD R2, R2, 0x90 ;  /* 0x0000009002027836 */ /* 0x002fe20000000000 */
[----:B------:R-:W-:Y:S01]  /*2c60*/  SEL R8, R8, RZ, P0 ;  /* 0x000000ff08087207 */ /* 0x000fe20000000000 */
[----:B------:R-:W-:-:S03]  /*2c70*/  VIADD R11, R11, 0x1 ;  /* 0x000000010b0b7836 */ /* 0x000fc60000000000 */
[----:B------:R-:W1:Y:S01]  /*2c80*/  LDS.128 R4, [R4+0x110] ;  /* 0x0001100004047984 */ /* 0x000e620000000c00 */
[----:B------:R-:W-:Y:S02]  /*2c90*/  PRMT R2, RZ, 0x654, R2 ;  /* 0x00000654ff027816 */ /* 0x000fe40000000002 */
[C---:B------:R-:W-:Y:S01]  /*2ca0*/  ISETP.NE.AND P1, PT, R11.reuse, 0x2, PT ;  /* 0x000000020b00780c */ /* 0x040fe20003f25270 */
[----:B------:R-:W-:Y:S01]  /*2cb0*/  @!PT LDS RZ, [RZ] ;  /* 0x00000000fffff984 */ /* 0x000fe20000000800 */
[----:B------:R-:W-:Y:S01]  /*2cc0*/  @!PT LDS RZ, [RZ] ;  /* 0x00000000fffff984 */ /* 0x000fe20000000800 */
[----:B------:R-:W-:Y:S01]  /*2cd0*/  @!PT LDS RZ, [RZ] ;  /* 0x00000000fffff984 */ /* 0x000fe20000000800 */
[----:B------:R-:W-:Y:S01]  /*2ce0*/  @!PT LDS RZ, [RZ] ;  /* 0x00000000fffff984 */ /* 0x000fe20000000800 */
[----:B------:R2:W-:Y:S06]  /*2cf0*/  MEMBAR.ALL.CTA ;  /* 0x0000000000007992 */ /* 0x0005ec0000008000 */
[----:B--2---:R-:W2:Y:S01]  /*2d00*/  FENCE.VIEW.ASYNC.S ;  /* 0x00000000000073c6 */ /* 0x004ea20000000000 */
[----:B------:R-:W-:Y:S01]  /*2d10*/  SEL R11, R11, RZ, P1 ;  /* 0x000000ff0b0b7207 */ /* 0x000fe20000800000 */
[----:B--2---:R2:W-:Y:S01]  /*2d20*/  SYNCS.ARRIVE.TRANS64.RED.A1T0 RZ, [R2+URZ], RZ ;  /* 0x000000ff02ff79a7 */ /* 0x0045e200081004ff */
[----:B-1----:R-:W-:-:S02]  /*2d30*/  LOP3.LUT P3, RZ, R6, 0x1, RZ, 0xc0, !PT ;  /* 0x0000000106ff7812 */ /* 0x002fc4000786c0ff */
[----:B------:R-:W-:-:S04]  /*2d40*/  SEL R5, RZ, 0x1, P1 ;  /* 0x00000001ff057807 */ /* 0x000fc80000800000 */
[----:B------:R-:W-:Y:S02]  /*2d50*/  LOP3.LUT R10, R10, R5, RZ, 0x3c, !PT ;  /* 0x000000050a0a7212 */ /* 0x000fe400078e3cff */
[----:B--2---:R-:W-:-:S04]  /*2d60*/  SEL R2, RZ, 0x1, P0 ;  /* 0x00000001ff027807 */ /* 0x004fc80000000000 */
[----:B------:R-:W-:Y:S01]  /*2d70*/  LOP3.LUT R9, R9, R2, RZ, 0x3c, !PT ;  /* 0x0000000209097212 */ /* 0x000fe200078e3cff */
[----:B------:R-:W-:Y:S06]  /*2d80*/  @P3 BRA `(.L_x_52) ;  /* 0xfffffffc002c3947 */ /* 0x000fec000383ffff */
[----:B------:R-:W-:Y:S01]  /*2d90*/  ULEA UR4, UR5, UR6, 0x3 ;  /* 0x0000000605047291 */ /* 0x000fe2000f8e18ff */
[----:B------:R-:W-:-:S08]  /*2da0*/  SHF.L.U32 R3, R12, 0x1f, RZ ;  /* 0x0000001f0c037819 */ /* 0x000fd000000006ff */
[----:B------:R-:W1:Y:S02]  /*2db0*/  SYNCS.PHASECHK.TRANS64 P0, [UR4+0x90], R3 ;  /* 0x00009003ff0075a7 */ /* 0x000e640008001004 */
[----:B-1----:R-:W-:Y:S05]  /*2dc0*/  @P0 BRA `(.L_x_53) ;  /* 0x0000000000080947 */ /* 0x002fea0003800000 */
[----:B------:R-:W1:Y:S02]  /*2dd0*/  SYNCS.PHASECHK.TRANS64.TRYWAIT P0, [UR4+0x90], R3 ;  /* 0x00009003ff0075a7 */ /* 0x000e640008001104 */
[----:B-1----:R-:W-:Y:S05]  /*2de0*/  @!P0 BRA `(.L_x_54) ;  /* 0x0000004c007c8947 */ /* 0x002fea0003800000 */
.L_x_53:
[----:B------:R-:W-:-:S04]  /*2df0*/  UIADD3 UR7, UPT, UPT, UR5, 0x1, URZ ;  /* 0x0000000105077890 */ /* 0x000fc8000fffe0ff */
[----:B------:R-:W-:-:S04]  /*2e00*/  UISETP.NE.AND UP0, UPT, UR7, 0x2, UPT ;  /* 0x000000020700788c */ /* 0x000fc8000bf05270 */
[----:B------:R-:W-:Y:S02]  /*2e10*/  USEL UR8, URZ, 0x1, UP0 ;  /* 0x00000001ff087887 */ /* 0x000fe40008000000 */
[----:B------:R-:W-:-:S04]  /*2e20*/  USEL UR7, UR7, URZ, UP0 ;  /* 0x000000ff07077287 */ /* 0x000fc80008000000 */
[----:B------:R-:W-:Y:S01]  /*2e30*/  ULEA UR7, UR7, UR6, 0x3 ;  /* 0x0000000607077291 */ /* 0x000fe2000f8e18ff */
[----:B-1----:R-:W-:-:S04]  /*2e40*/  LOP3.LUT R3, R12, UR8, RZ, 0x3c, !PT ;  /* 0x000000080c037c12 */ /* 0x002fc8000f8e3cff */
[----:B------:R-:W-:-:S04]  /*2e50*/  SHF.L.U32 R0, R3, 0x1f, RZ ;  /* 0x0000001f03007819 */ /* 0x000fc800000006ff */
[----:B------:R-:W1:Y:S02]  /*2e60*/  SYNCS.PHASECHK.TRANS64 P0, [UR7+0x90], R0 ;  /* 0x00009000ff0075a7 */ /* 0x000e640008001007 */
[----:B-1----:R-:W-:Y:S05]  /*2e70*/  @P0 EXIT ;  /* 0x000000000000094d */ /* 0x002fea0003800000 */
[----:B------:R-:W-:Y:S02]  /*2e80*/  SHF.L.U32 R3, R3, 0x1f, RZ ;  /* 0x0000001f03037819 */ /* 0x000fe400000006ff */
[----:B------:R-:W-:-:S07]  /*2e90*/  MOV R0, UR7 ;  /* 0x0000000700007c02 */ /* 0x000fce0008000f00 */
.L_x_55:
[----:B-1----:R1:W2:Y:S02]  /*2ea0*/  SYNCS.PHASECHK.TRANS64.TRYWAIT P0, [R0+URZ+0x90], R3 ;  /* 0x00009003000075a7 */ /* 0x0022a400080011ff */
[----:B--2---:R-:W-:Y:S05]  /*2eb0*/  @!P0 NANOSLEEP.SYNCS 0x989680 ;  /* 0x009896800000895d */ /* 0x004fea0003900000 */
[----:B------:R-:W2:Y:S02]  /*2ec0*/  @!P0 SYNCS.PHASECHK.TRANS64 P0, [R0+URZ+0x90], R3 ;  /* 0x00009003000085a7 */ /* 0x000ea400080010ff */
[----:B--2---:R-:W-:Y:S05]  /*2ed0*/  @P0 EXIT ;  /* 0x000000000000094d */ /* 0x004fea0003800000 */
[----:B------:R-:W-:Y:S05]  /*2ee0*/  BRA `(.L_x_55) ;  /* 0xfffffffc00ec7947 */ /* 0x000fea000383ffff */
.L_x_48:
[----:B------:R-:W-:Y:S05]  /*2ef0*/  BRA.U UP4, `(.L_x_56) ;  /* 0x0000000d04a07547 */ /* 0x000fea000b800000 */
[----:B------:R-:W1:Y:S01]  /*2f00*/  S2UR UR7, SR_CgaCtaId ;  /* 0x00000000000779c3 */ /* 0x000e620000008800 */
[----:B------:R-:W-:Y:S01]  /*2f10*/  UMOV UR4, 0x40 ;  /* 0x0000004000047882 */ /* 0x000fe20000000000 */
[----:B------:R-:W-:Y:S01]  /*2f20*/  NOP ;  /* 0x0000000000007918 */ /* 0x000fe20000000000 */
[----:B------:R-:W-:Y:S01]  /*2f30*/  UMOV UR6, 0x400 ;  /* 0x0000040000067882 */ /* 0x000fe20000000000 */
[----:B-1----:R-:W-:Y:S02]  /*2f40*/  ULEA UR5, UR7, UR4, 0x18 ;  /* 0x0000000407057291 */ /* 0x002fe4000f8ec0ff */
[----:B------:R-:W-:-:S07]  /*2f50*/  ULEA UR6, UR7, UR6, 0x18 ;  /* 0x0000000607067291 */ /* 0x000fce000f8ec0ff */
[----:B------:R-:W1:Y:S02]  /*2f60*/  LDS.U8 R0, [UR5+0x1c] ;  /* 0x00001c05ff007984 */ /* 0x000e640008000000 */
[----:B-1----:R-:W-:-:S13]  /*2f70*/  ISETP.NE.AND P0, PT, R0, RZ, PT ;  /* 0x000000ff0000720c */ /* 0x002fda0003f05270 */
[----:B------:R-:W-:Y:S05]  /*2f80*/  @P0 BRA `(.L_x_57) ;  /* 0x0000000000580947 */ /* 0x000fea0003800000 */
[----:B------:R-:W-:-:S13]  /*2f90*/  ELECT P0, URZ, PT ;  /* 0x0000000000ff782f */ /* 0x000fda0003800000 */
[----:B------:R-:W-:Y:S05]  /*2fa0*/  @!P0 BRA `(.L_x_58) ;  /* 0x0000000000608947 */ /* 0x000fea0003800000 */
[----:B------:R-:W-:Y:S01]  /*2fb0*/  UMOV UR4, 0x10 ;  /* 0x0000001000047882 */ /* 0x000fe20000000000 */
[----:B------:R-:W-:Y:S01]  /*2fc0*/  HFMA2 R0, -RZ, RZ, 0, 5.9604644775390625e-08 ;  /* 0x00000001ff007431 */ /* 0x000fe200000001ff */
[----:B------:R-:W-:-:S03]  /*2fd0*/  MOV R3, 0xffff ;  /* 0x0000ffff00037802 */ /* 0x000fc60000000f00 */
[----:B------:R-:W-:Y:S04]  /*2fe0*/  DEPBAR.LE SB1, 0x36 ;  /* 0x00009d800000791a */ /* 0x000fe80000000000 */
[----:B------:R-:W1:Y:S02]  /*2ff0*/  UTCATOMSWS.FIND_AND_SET.ALIGN UP0, UR4, UR4 ;  /* 0x00000004000475e3 */ /* 0x000e640008000800 */
[----:B-1----:R-:W-:Y:S01]  /*3000*/  MOV R4, UR4 ;  /* 0x0000000400047c02 */ /* 0x002fe20008000f00 */
[----:B------:R-:W-:Y:S06]  /*3010*/  BRA.U UP0, `(.L_x_59) ;  /* 0x0000000100187547 */ /* 0x000fec000b800000 */
.L_x_60:
[----:B------:R-:W-:Y:S05]  /*3020*/  NANOSLEEP 0x64 ;  /* 0x000000640000795d */ /* 0x000fea0003800000 */
[----:B------:R-:W-:-:S05]  /*3030*/  UMOV UR4, 0x10 ;  /* 0x0000001000047882 */ /* 0x000fca0000000000 */
[----:B------:R-:W-:Y:S04]  /*3040*/  DEPBAR.LE SB1, 0x36 ;  /* 0x00009d800000791a */ /* 0x000fe80000000000 */
[----:B------:R-:W1:Y:S02]  /*3050*/  UTCATOMSWS.FIND_AND_SET.ALIGN UP0, UR4, UR4 ;  /* 0x00000004000475e3 */ /* 0x000e640008000800 */
[----:B-1----:R-:W-:Y:S01]  /*3060*/  MOV R4, UR4 ;  /* 0x0000000400047c02 */ /* 0x002fe20008000f00 */
[----:B------:R-:W-:Y:S05]  /*3070*/  BRA.U !UP0, `(.L_x_60) ;  /* 0xfffffffd08e87547 */ /* 0x000fea000b83ffff */
.L_x_59:
[-C--:B------:R-:W-:Y:S02]  /*3080*/  SHF.L.U32 R3, R3, R4.reuse, RZ ;  /* 0x0000000403037219 */ /* 0x080fe400000006ff */
[----:B------:R-:W-:Y:S01]  /*3090*/  SHF.L.U32 R0, R0, R4, RZ ;  /* 0x0000000400007219 */ /* 0x000fe200000006ff */
[----:B------:R-:W-:Y:S02]  /*30a0*/  IMAD.SHL.U32 R4, R4, 0x20, RZ ;  /* 0x0000002004047824 */ /* 0x000fe400078e00ff */
[----:B------:R1:W-:Y:S04]  /*30b0*/  ATOMS.OR RZ, [UR5+0x14], R3 ;  /* 0x00001403ffff798c */ /* 0x0003e8000b000005 */
[----:B------:R1:W-:Y:S04]  /*30c0*/  ATOMS.OR RZ, [UR5+0x18], R0 ;  /* 0x00001800ffff798c */ /* 0x0003e8000b000005 */
[----:B------:R1:W-:Y:S01]  /*30d0*/  STS [UR6+0x130], R4 ;  /* 0x00013004ff007988 */ /* 0x0003e20008000806 */
[----:B------:R-:W-:Y:S05]  /*30e0*/  BRA `(.L_x_58) ;  /* 0x0000000000107947 */ /* 0x000fea0003800000 */
.L_x_57:
[----:B------:R-:W-:Y:S02]  /*30f0*/  MOV R0, 0xffffffff ;  /* 0xffffffff00007802 */ /* 0x000fe40000000f00 */
[----:B------:R-:W-:-:S03]  /*3100*/  MOV R4, 0x3130 ;  /* 0x0000313000047802 */ /* 0x000fc60000000f00 */
[----:B------:R1:W-:Y:S04]  /*3110*/  STS [UR6+0x130], R0 ;  /* 0x00013000ff007988 */ /* 0x0003e80008000806 */
[----:B-1---5:R-:W-:Y:S05]  /*3120*/  CALL.REL.NOINC `($__internal_1_$__cuda_sm10x_tcgen05_guardrail_trap_phase_invalid_during_alloc) ;  /* 0x0000005000387944 */ /* 0x022fea0003c00000 */
.L_x_58:
[----:B------:R-:W-:Y:S05]  /*3130*/  WARPSYNC.ALL ;  /* 0x0000000000007948 */ /* 0x000fea0003800000 */
[----:B------:R-:W2:Y:S01]  /*3140*/  S2UR UR4, SR_CgaCtaId ;  /* 0x00000000000479c3 */ /* 0x000ea20000008800 */
[----:B------:R-:W-:Y:S01]  /*3150*/  UMOV UR17, 0x400 ;  /* 0x0000040000117882 */ /* 0x000fe20000000000 */
[----:B------:R-:W-:-:S06]  /*3160*/  NOP ;  /* 0x0000000000007918 */ /* 0x000fcc0000000000 */
[----:B------:R-:W-:Y:S06]  /*3170*/  BAR.ARV 0x6, 0xa0 ;  /* 0x0182800000007b1d */ /* 0x000fec0000002000 */
[----:B------:R-:W3:Y:S01]  /*3180*/  LDCU UR5, c[0x0][0x38c] ;  /* 0x00007180ff0577ac */ /* 0x000ee20008000800 */
[----:B------:R-:W-:Y:S01]  /*3190*/  LOP3.LUT R2, R2, 0xffff, RZ, 0xc0, !PT ;  /* 0x0000ffff02027812 */ /* 0x000fe200078ec0ff */
[----:B------:R-:W-:Y:S01]  /*31a0*/  IMAD.MOV.U32 R11, RZ, RZ, 0x1 ;  /* 0x00000001ff0b7424 */ /* 0x000fe200078e00ff */
[----:B------:R-:W-:Y:S01]  /*31b0*/  CS2R R8, SRZ ;  /* 0x0000000000087805 */ /* 0x000fe2000001ff00 */
[----:B------:R-:W4:Y:S01]  /*31c0*/  LDCU UR8, c[0x0][0x38c] ;  /* 0x00007180ff0877ac */ /* 0x000f220008000800 */
[----:B------:R-:W-:Y:S01]  /*31d0*/  R2UR UR19, R2 ;  /* 0x00000000021372ca */ /* 0x000fe200000e0000 */
[----:B------:R-:W-:Y:S01]  /*31e0*/  IMAD.MOV.U32 R10, RZ, RZ, RZ ;  /* 0x000000ffff0a7224 */ /* 0x000fe200078e00ff */
[----:B------:R-:W-:Y:S01]  /*31f0*/  UMOV UR22, URZ ;  /* 0x000000ff00167c82 */ /* 0x000fe20008000000 */
[----:B------:R-:W-:Y:S01]  /*3200*/  UMOV UR14, URZ ;  /* 0x000000ff000e7c82 */ /* 0x000fe20008000000 */
[----:B--2---:R-:W-:Y:S01]  /*3210*/  ULEA UR17, UR4, UR17, 0x18 ;  /* 0x0000001104117291 */ /* 0x004fe2000f8ec0ff */
[----:B------:R-:W-:Y:S01]  /*3220*/  UMOV UR26, 0x0 ;  /* 0x00000000001a7882 */ /* 0x000fe20000000000 */
[----:B------:R-:W-:-:S02]  /*3230*/  UMOV UR27, 0x4200010 ;  /* 0x04200010001b7882 */ /* 0x000fc40000000000 */
[----:B------:R-:W-:Y:S02]  /*3240*/  UIADD3 UR6, UPT, UPT, UR17, 0x4400, URZ ;  /* 0x0000440011067890 */ /* 0x000fe4000fffe0ff */
[----:B------:R-:W-:Y:S02]  /*3250*/  UIADD3 UR7, UPT, UPT, UR17, 0x9400, URZ ;  /* 0x0000940011077890 */ /* 0x000fe4000fffe0ff */
[----:B---3--:R-:W-:Y:S01]  /*3260*/  UIADD3 UR5, UPT, UPT, UR5, 0x3f, URZ ;  /* 0x0000003f05057890 */ /* 0x008fe2000fffe0ff */
[----:B-1----:R-:W1:Y:S01]  /*3270*/  LDS R0, [UR17+0x130] ;  /* 0x00013011ff007984 */ /* 0x002e620008000800 */
[----:B------:R-:W-:Y:S02]  /*3280*/  USHF.R.U32.HI UR6, URZ, 0x4, UR6 ;  /* 0x00000004ff067899 */ /* 0x000fe40008011606 */
[----:B------:R-:W-:Y:S02]  /*3290*/  USHF.R.S32.HI UR4, URZ, 0x1f, UR5 ;  /* 0x0000001fff047899 */ /* 0x000fe40008011405 */
[----:B------:R-:W-:-:S02]  /*32a0*/  ULOP3.LUT UR6, UR6, 0x3fff, URZ, 0xc0, !UPT ;  /* 0x00003fff06067892 */ /* 0x000fc4000f8ec0ff */
[----:B------:R-:W-:Y:S02]  /*32b0*/  ULEA.HI UR4, UR4, UR5, URZ, 0x6 ;  /* 0x0000000504047291 */ /* 0x000fe4000f8f30ff */
[----:B------:R-:W-:Y:S02]  /*32c0*/  USHF.R.U32.HI UR5, URZ, 0x4, UR7 ;  /* 0x00000004ff057899 */ /* 0x000fe40008011607 */
[----:B------:R-:W-:Y:S02]  /*32d0*/  USHF.R.S32.HI UR28, URZ, 0x6, UR4 ;  /* 0x00000006ff1c7899 */ /* 0x000fe40008011404 */
[----:B------:R-:W-:Y:S02]  /*32e0*/  ULOP3.LUT UR5, UR5, 0x3fff, URZ, 0xc0, !UPT ;  /* 0x00003fff05057892 */ /* 0x000fe4000f8ec0ff */
[----:B------:R-:W-:Y:S02]  /*32f0*/  UISETP.LT.AND UP0, UPT, UR28, 0x1, UPT ;  /* 0x000000011c00788c */ /* 0x000fe4000bf01270 */
[----:B------:R-:W-:-:S02]  /*3300*/  ULOP3.LUT UR20, UR6, 0x10000, URZ, 0xfc, !UPT ;  /* 0x0001000006147892 */ /* 0x000fc4000f8efcff */
[----:B------:R-:W-:Y:S02]  /*3310*/  USEL UR29, UR28, 0x1, !UP0 ;  /* 0x000000011c1d7887 */ /* 0x000fe4000c000000 */
[----:B------:R-:W-:Y:S02]  /*3320*/  ULOP3.LUT UR21, UR5, 0x10000, URZ, 0xfc, !UPT ;  /* 0x0001000005157892 */ /* 0x000fe4000f8efcff */
[----:B------:R-:W-:Y:S02]  /*3330*/  UIADD3 UR29, UPT, UPT, -UR29, URZ, URZ ;  /* 0x000000ff1d1d7290 */ /* 0x000fe4000fffe1ff */
[----:B----4-:R-:W-:Y:S01]  /*3340*/  UISETP.GE.AND UP4, UPT, UR8, 0x1, UPT ;  /* 0x000000010800788c */ /* 0x010fe2000bf86270 */
[----:B------:R-:W-:Y:S01]  /*3350*/  UMOV UR24, 0x0 ;  /* 0x0000000000187882 */ /* 0x000fe20000000000 */
[----:B------:R-:W-:Y:S01]  /*3360*/  UMOV UR25, 0x4200010 ;  /* 0x0420001000197882 */ /* 0x000fe20000000000 */
[----:B-1----:R-:W-:-:S15]  /*3370*/  R2UR UR30, R0 ;  /* 0x00000000001e72ca */ /* 0x002fde00000e0000 */
.L_x_67:
[----:B------:R-:W-:Y:S02]  /*3380*/  LEA R0, R10, UR17, 0x3 ;  /* 0x000000110a007c11 */ /* 0x000fe4000f8e18ff */
[----:B------:R-:W-:Y:S02]  /*3390*/  SHF.L.U32 R5, R9, 0x1f, RZ ;  /* 0x0000001f09057819 */ /* 0x000fe400000006ff */
[----:B------:R-:W-:Y:S01]  /*33a0*/  PLOP3.LUT P0, PT, PT, PT, UP4, 0x80, 0x8 ;  /* 0x000000000008781c */ /* 0x000fe20003f0f048 */
[----:B------:R-:W-:Y:S01]  /*33b0*/  VIADD R3, R0, 0x90 ;  /* 0x0000009000037836 */ /* 0x000fe20000000000 */
[----:B-1----:R-:W1:Y:S02]  /*33c0*/  SYNCS.PHASECHK.TRANS64.TRYWAIT P1, [R0+URZ+0x80], R5 ;  /* 0x00008005000075a7 */ /* 0x002e6400080211ff */
[----:B-1-3--:R-:W-:Y:S09]  /*33d0*/  @!P1 BRA `(.L_x_61) ;  /* 0x0000004800189947 */ /* 0x00aff20003800000 */
.L_x_130:
[----:B------:R-:W-:Y:S01]  /*33e0*/  LEA R4, R10, UR17, 0x4 ;  /* 0x000000110a047c11 */ /* 0x000fe2000f8e20ff */
[----:B------:R-:W-:Y:S01]  /*33f0*/  @UP4 ULEA UR4, UR14, UR17, 0x3 ;  /* 0x000000110e044291 */ /* 0x000fe2000f8e18ff */
[----:B------:R-:W-:Y:S01]  /*3400*/  PLOP3.LUT P2, PT, PT, PT, PT, 0x80, 0x8 ;  /* 0x000000000008781c */ /* 0x000fe20003f4f070 */
[----:B------:R-:W-:Y:S01]  /*3410*/  ULEA UR23, UR22, UR17, 0x3 ;  /* 0x0000001116177291 */ /* 0x000fe2000f8e18ff */
[----:B------:R-:W-:Y:S02]  /*3420*/  PRMT R3, RZ, 0x654, R3 ;  /* 0x00000654ff037816 */ /* 0x000fe40000000003 */
[----:B-1----:R-:W1:Y:S01]  /*3430*/  LDS.128 R4, [R4+0x110] ;  /* 0x0001100004047984 */ /* 0x002e620000000c00 */
[----:B------:R-:W-:Y:S02]  /*3440*/  @P0 SHF.L.U32 R2, R8, 0x1f, RZ ;  /* 0x0000001f08020819 */ /* 0x000fe400000006ff */
[----:B------:R-:W-:Y:S01]  /*3450*/  SHF.L.U32 R0, R11, 0x1f, RZ ;  /* 0x0000001f0b007819 */ /* 0x000fe200000006ff */
[----:B------:R-:W-:Y:S01]  /*3460*/  @!PT LDS RZ, [RZ] ;  /* 0x00000000fffff984 */ /* 0x000fe20000000800 */
[----:B------:R-:W-:Y:S01]  /*3470*/  @!PT LDS RZ, [RZ] ;  /* 0x00000000fffff984 */ /* 0x000fe20000000800 */
[----:B------:R-:W-:Y:S01]  /*3480*/  @!PT LDS RZ, [RZ] ;  /* 0x00000000fffff984 */ /* 0x000fe20000000800 */
[----:B------:R-:W-:Y:S01]  /*3490*/  @!PT LDS RZ, [RZ] ;  /* 0x00000000fffff984 */ /* 0x000fe20000000800 */
[----:B------:R2:W-:Y:S06]  /*34a0*/  MEMBAR.ALL.CTA ;  /* 0x0000000000007992 */ /* 0x0005ec0000008000 */
[----:B--2---:R-:W2:Y:S02]  /*34b0*/  FENCE.VIEW.ASYNC.S ;  /* 0x00000000000073c6 */ /* 0x004ea40000000000 */
[----:B--2---:R2:W-:Y:S01]  /*34c0*/  SYNCS.ARRIVE.TRANS64.RED.A1T0 RZ, [R3+URZ], RZ ;  /* 0x000000ff03ff79a7 */ /* 0x0045e200081004ff */
[----:B------:R2:W3:Y:S01]  /*34d0*/  @P0 SYNCS.PHASECHK.TRANS64.TRYWAIT P2, [UR4], R2 ;  /* 0x00000002ff0005a7 */ /* 0x0004e20008041104 */
[----:B------:R-:W-:Y:S01]  /*34e0*/  ULEA.HI UR4, UR22, UR22, URZ, 0x1 ;  /* 0x0000001616047291 */ /* 0x000fe2000f8f08ff */
[----:B-1----:R-:W-:-:S03]  /*34f0*/  LOP3.LUT P1, RZ, R6, 0x1, RZ, 0xc0, !PT ;  /* 0x0000000106ff7812 */ /* 0x002fc6000782c0ff */
[----:B------:R-:W-:Y:S02]  /*3500*/  USHF.L.U32 UR18, UR4, 0x6, URZ ;  /* 0x0000000604127899 */ /* 0x000fe400080006ff */
[----:B------:R-:W-:Y:S02]  /*3510*/  ULOP3.LUT UR4, UR4, 0xffe, URZ, 0xc0, !UPT ;  /* 0x00000ffe04047892 */ /* 0x000fe4000f8ec0ff */
[----:B------:R-:W-:Y:S02]  /*3520*/  ULOP3.LUT UR18, UR18, 0xffffff80, URZ, 0xc0, !UPT ;  /* 0xffffff8012127892 */ /* 0x000fe4000f8ec0ff */
[----:B------:R-:W-:Y:S02]  /*3530*/  UIADD3 UR4, UPT, UPT, -UR4, UR22, URZ ;  /* 0x0000001604047290 */ /* 0x000fe4000fffe1ff */
[----:B------:R-:W-:Y:S01]  /*3540*/  UIADD3 UR18, UPT, UPT, UR30, UR18, URZ ;  /* 0x000000121e127290 */ /* 0x000fe2000fffe0ff */
[----:B------:R-:W1:Y:S03]  /*3550*/  SYNCS.PHASECHK.TRANS64.TRYWAIT P0, [UR23+0xc0], R0 ;  /* 0x0000c000ff0075a7 */ /* 0x000e660008001117 */
[----:B------:R-:W-:Y:S01]  /*3560*/  ULEA UR18, UR4, UR18, 0x14 ;  /* 0x0000001204127291 */ /* 0x000fe2000f8ea0ff */
[----:B-123--:R-:W-:Y:S11]  /*3570*/  @!P0 BRA `(.L_x_62) ;  /* 0x0000004400c48947 */ /* 0x00eff60003800000 */
.L_x_132:
[----:B------:R-:W-:Y:S01]  /*3580*/  IADD3 R10, PT, PT, R10, 0x1, RZ ;  /* 0x000000010a0a7810 */ /* 0x000fe20007ffe0ff */
[----:B------:R-:W-:Y:S06]  /*3590*/  BRA.U !UP4, `(.L_x_63) ;  /* 0x000000010c987547 */ /* 0x000fec000b800000 */
[----:B------:R-:W-:Y:S01]  /*35a0*/  UPLOP3.LUT UP2, UPT, UPT, UPT, UPT, 0x40, 0x4 ;  /* 0x000000000004789c */ /* 0x000fe20003f4e870 */
[----:B------:R-:W-:Y:S01]  /*35b0*/  UMOV UR16, UR29 ;  /* 0x0000001d00107c82 */ /* 0x000fe20008000000 */
[----:B------:R-:W-:Y:S01]  /*35c0*/  UMOV UR15, UR28 ;  /* 0x0000001c000f7c82 */ /* 0x000fe20008000000 */
[----:B------:R-:W-:-:S08]  /*35d0*/  UMOV UR6, UR14 ;  /* 0x0000000e00067c82 */ /* 0x000fd00008000000 */
.L_x_66:
[----:B------:R-:W-:Y:S02]  /*35e0*/  UIADD3 UR16, UPT, UPT, UR16, 0x1, URZ ;  /* 0x0000000110107890 */ /* 0x000fe4000fffe0ff */
[----:B--2---:R-:W-:Y:S02]  /*35f0*/  ULEA UR5, UR6, UR17, 0x3 ;  /* 0x0000001106057291 */ /* 0x004fe4000f8e18ff */
[----:B------:R-:W-:Y:S01]  /*3600*/  UISETP.NE.AND UP3, UPT, UR16, URZ, UPT ;  /* 0x000000ff1000728c */ /* 0x000fe2000bf65270 */
[----:B---3--:R-:W-:Y:S10]  /*3610*/  @P2 BRA `(.L_x_64) ;  /* 0x00000000000c2947 */ /* 0x008ff40003800000 */
[----:B-1----:R-:W-:Y:S04]  /*3620*/  SHF.L.U32 R3, R8, 0x1f, RZ ;  /* 0x0000001f08037819 */ /* 0x002fe800000006ff */
[----:B------:R-:W1:Y:S02]  /*3630*/  SYNCS.PHASECHK.TRANS64.TRYWAIT P0, [UR5], R3 ;  /* 0x00000003ff0075a7 */ /* 0x000e640008001105 */
[----:B-1----:R-:W-:Y:S05]  /*3640*/  @!P0 BRA `(.L_x_65) ;  /* 0x0000004400a88947 */ /* 0x002fea0003800000 */
.L_x_64:
[----:B------:R-:W-:Y:S01]  /*3650*/  UISETP.NE.AND UP0, UPT, UR15, 0x1, UPT ;  /* 0x000000010f00788c */ /* 0x000fe2000bf05270 */
[----:B------:R-:W-:Y:S01]  /*3660*/  PLOP3.LUT P2, PT, PT, PT, PT, 0x80, 0x8 ;  /* 0x000000000008781c */ /* 0x000fe20003f4f070 */
[----:B------:R-:W-:Y:S02]  /*3670*/  UIADD3 UR4, UPT, UPT, UR6, 0x1, URZ ;  /* 0x0000000106047890 */ /* 0x000fe4000fffe0ff */
[----:B------:R-:W-:Y:S02]  /*3680*/  ULEA UR12, UR6, UR21, 0x9 ;  /* 0x00000015060c7291 */ /* 0x000fe4000f8e48ff */
[----:B------:R-:W-:Y:S01]  /*3690*/  UISETP.NE.AND UP1, UPT, UR4, 0x5, UPT ;  /* 0x000000050400788c */ /* 0x000fe2000bf25270 */
[----:B------:R-:W-:Y:S01]  /*36a0*/  PLOP3.LUT P0, PT, PT, PT, UP0, 0x80, 0x8 ;  /* 0x000000000008781c */ /* 0x000fe20003f0f008 */
[----:B------:R-:W-:Y:S02]  /*36b0*/  UIADD3 UR10, UPT, UPT, UR12, 0x2, URZ ;  /* 0x000000020c0a7890 */ /* 0x000fe4000fffe0ff */
[----:B------:R-:W-:Y:S02]  /*36c0*/  USEL UR7, URZ, 0x1, UP1 ;  /* 0x00000001ff077887 */ /* 0x000fe40008800000 */
[----:B------:R-:W-:Y:S02]  /*36d0*/  USEL UR14, UR4, URZ, UP1 ;  /* 0x000000ff040e7287 */ /* 0x000fe40008800000 */
[----:B------:R-:W-:Y:S02]  /*36e0*/  UIADD3 UR15, UPT, UPT, UR15, -0x1, URZ ;  /* 0xffffffff0f0f7890 */ /* 0x000fe4000fffe0ff */
[----:B------:R-:W-:Y:S01]  /*36f0*/  @UP0 ULEA UR4, UR14, UR17, 0x3 ;  /* 0x000000110e040291 */ /* 0x000fe2000f8e18ff */
[----:B------:R-:W-:Y:S01]  /*3700*/  LOP3.LUT R8, R8, UR7, RZ, 0x3c, !PT ;  /* 0x0000000708087c12 */ /* 0x000fe2000f8e3cff */
[----:B------:R-:W-:Y:S01]  /*3710*/  UIADD3 UR7, UPT, UPT, UR5, 0x28, URZ ;  /* 0x0000002805077890 */ /* 0x000fe2000fffe0ff */
[----:B------:R-:W-:Y:S02]  /*3720*/  UMOV UR13, 0x80004020 ;  /* 0x80004020000d7882 */ /* 0x000fe40000000000 */
[----:B-1----:R-:W-:Y:S01]  /*3730*/  @P0 SHF.L.U32 R0, R8, 0x1f, RZ ;  /* 0x0000001f08000819 */ /* 0x002fe200000006ff */
[----:B------:R-:W-:Y:S01]  /*3740*/  UMOV UR5, 0x80004020 ;  /* 0x8000402000057882 */ /* 0x000fe20000000000 */
[----:B------:R-:W-:Y:S01]  /*3750*/  UMOV UR11, 0x80004020 ;  /* 0x80004020000b7882 */ /* 0x000fe20000000000 */
[----:B------:R-:W-:Y:S01]  /*3760*/  UMOV UR9, 0x80004020 ;  /* 0x8000402000097882 */ /* 0x000fe20000000000 */
[----:B------:R2:W3:Y:S01]  /*3770*/  @P0 SYNCS.PHASECHK.TRANS64.TRYWAIT P2, [UR4], R0 ;  /* 0x00000000ff0005a7 */ /* 0x0004e20008041104 */
[----:B------:R-:W-:Y:S03]  /*3780*/  ULEA UR4, UR6, UR20, 0x8 ;  /* 0x0000001406047291 */ /* 0x000fe6000f8e40ff */
[----:B------:R-:W-:Y:S01]  /*3790*/  UMOV UR6, UR14 ;  /* 0x0000000e00067c82 */ /* 0x000fe20008000000 */
[----:B------:R-:W-:Y:S05]  /*37a0*/  UIADD3 UR8, UPT, UPT, UR4, 0x2, URZ ;  /* 0x0000000204087890 */ /* 0x000fea000fffe0ff */
[----:B------:R2:W-:Y:S01]  /*37b0*/  UTCQMMA gdesc[UR4], gdesc[UR12], tmem[UR18], tmem[UR26], idesc[UR27], UP2 ;  /* 0x00ff1a0c040075ea */ /* 0x0005e20009000312 */
[----:B------:R-:W-:Y:S03]  /*37c0*/  UPLOP3.LUT UP2, UPT, UPT, UPT, UPT, 0x80, 0x8 ;  /* 0x000000000008789c */ /* 0x000fe60003f4f070 */
[----:B------:R2:W-:Y:S01]  /*37d0*/  UTCQMMA gdesc[UR8], gdesc[UR10], tmem[UR18], tmem[UR24], idesc[UR25], UPT ;  /* 0x00ff180a080075ea */ /* 0x0005e2000b800312 */
[----:B------:R2:W-:Y:S01]  /*37e0*/  UTCBAR.MULTICAST [UR7], URZ, UR19 ;  /* 0x000000ff070073e9 */ /* 0x0005e20008000813 */
[----:B------:R-:W-:Y:S06]  /*37f0*/  BRA.U UP3, `(.L_x_66) ;  /* 0xfffffffd03787547 */ /* 0x000fec000b83ffff */
.L_x_63:
[----:B--2---:R-:W-:Y:S01]  /*3800*/  UIADD3 UR4, UPT, UPT, UR22, 0x1, URZ ;  /* 0x0000000116047890 */ /* 0x004fe2000fffe0ff */
[C---:B------:R-:W-:Y:S01]  /*3810*/  ISETP.NE.AND P0, PT, R10.reuse, 0x2, PT ;  /* 0x000000020a00780c */ /* 0x040fe20003f05270 */
[----:B------:R-:W-:Y:S02]  /*3820*/  UIADD3 UR5, UPT, UPT, UR23, 0xa0, URZ ;  /* 0x000000a017057890 */ /* 0x000fe4000fffe0ff */
[----:B------:R-:W-:Y:S01]  /*3830*/  UISETP.NE.AND UP0, UPT, UR4, 0x4, UPT ;  /* 0x000000040400788c */ /* 0x000fe2000bf05270 */
[----:B-1----:R-:W-:Y:S02]  /*3840*/  SEL R0, RZ, 0x1, P0 ;  /* 0x00000001ff007807 */ /* 0x002fe40000000000 */
[----:B------:R-:W-:Y:S01]  /*3850*/  SEL R10, R10, RZ, P0 ;  /* 0x000000ff0a0a7207 */ /* 0x000fe20000000000 */
[----:B------:R-:W-:Y:S01]  /*3860*/  USEL UR6, URZ, 0x1, UP0 ;  /* 0x00000001ff067887 */ /* 0x000fe20008000000 */
[----:B------:R-:W-:Y:S01]  /*3870*/  LOP3.LUT R9, R9, R0, RZ, 0x3c, !PT ;  /* 0x0000000009097212 */ /* 0x000fe200078e3cff */
[----:B------:R-:W-:Y:S01]  /*3880*/  USEL UR22, UR4, URZ, UP0 ;  /* 0x000000ff04167287 */ /* 0x000fe20008000000 */
[----:B------:R1:W-:Y:S03]  /*3890*/  UTCBAR [UR5], URZ ;  /* 0x000000ff050073e9 */ /* 0x0003e600080000ff */
[----:B------:R-:W-:Y:S01]  /*38a0*/  LOP3.LUT R11, R11, UR6, RZ, 0x3c, !PT ;  /* 0x000000060b0b7c12 */ /* 0x000fe2000f8e3cff */
[----:B------:R-:W-:Y:S07]  /*38b0*/  @P1 BRA `(.L_x_67) ;  /* 0xfffffff800b01947 */ /* 0x000fee000383ffff */
[----:B------:R-:W2:Y:S01]  /*38c0*/  S2UR UR8, SR_CgaCtaId ;  /* 0x00000000000879c3 */ /* 0x000ea20000008800 */
[----:B------:R-:W-:Y:S01]  /*38d0*/  ELECT P0, URZ, PT ;  /* 0x0000000000ff782f */ /* 0x000fe20003800000 */
[----:B------:R-:W-:Y:S01]  /*38e0*/  IMAD.MOV.U32 R0, RZ, RZ, 0x1 ;  /* 0x00000001ff007424 */ /* 0x000fe200078e00ff */
[----:B------:R-:W-:Y:S01]  /*38f0*/  UIADD3 UR17, UPT, UPT, UR17, 0xc0, URZ ;  /* 0x000000c011117890 */ /* 0x000fe2000fffe0ff */
[----:B------:R-:W-:Y:S01]  /*3900*/  SHF.L.U32 R3, R11, 0x1f, RZ ;  /* 0x0000001f0b037819 */ /* 0x000fe200000006ff */
[----:B------:R-:W-:-:S03]  /*3910*/  UMOV UR4, 0x40 ;  /* 0x0000004000047882 */ /* 0x000fc60000000000 */
[----:B------:R-:W-:Y:S01]  /*3920*/  UVIRTCOUNT.DEALLOC.SMPOOL 0x80 ;  /* 0x000000800000784c */ /* 0x000fe20000000000 */
[----:B--2---:R-:W-:Y:S02]  /*3930*/  ULEA UR8, UR8, UR4, 0x18 ;  /* 0x0000000408087291 */ /* 0x004fe4000f8ec0ff */
[----:B------:R-:W-:-:S07]  /*3940*/  ULEA UR4, UR22, UR17, 0x3 ;  /* 0x0000001116047291 */ /* 0x000fce000f8e18ff */
[----:B------:R2:W-:Y:S02]  /*3950*/  @P0 STS.U8 [UR8+0x1c], R0 ;  /* 0x00001c00ff000988 */ /* 0x0005e40008000008 */
[----:B------:R-:W4:Y:S02]  /*3960*/  SYNCS.PHASECHK.TRANS64.TRYWAIT P0, [UR4], R3 ;  /* 0x00000003ff0075a7 */ /* 0x000f240008001104 */
[----:B--2-4-:R-:W-:Y:S05]  /*3970*/  @!P0 BRA `(.L_x_68) ;  /* 0x0000004000f48947 */ /* 0x014fea0003800000 */
.L_x_135:
[----:B------:R-:W-:-:S04]  /*3980*/  UIADD3 UR4, UPT, UPT, UR22, 0x1, URZ ;  /* 0x0000000116047890 */ /* 0x000fc8000fffe0ff */
[----:B------:R-:W-:-:S04]  /*3990*/  UISETP.NE.AND UP0, UPT, UR4, 0x4, UPT ;  /* 0x000000040400788c */ /* 0x000fc8000bf05270 */
[----:B------:R-:W-:Y:S02]  /*39a0*/  USEL UR6, URZ, 0x1, UP0 ;  /* 0x00000001ff067887 */ /* 0x000fe40008000000 */
[----:B------:R-:W-:-:S04]  /*39b0*/  USEL UR4, UR4, URZ, UP0 ;  /* 0x000000ff04047287 */ /* 0x000fc80008000000 */
[----:B-1----:R-:W-:Y:S01]  /*39c0*/  ULEA UR5, UR4, UR17, 0x3 ;  /* 0x0000001104057291 */ /* 0x002fe2000f8e18ff */
[----:B------:R-:W-:-:S04]  /*39d0*/  LOP3.LUT R2, R11, UR6, RZ, 0x3c, !PT ;  /* 0x000000060b027c12 */ /* 0x000fc8000f8e3cff */
[----:B--2---:R-:W-:-:S04]  /*39e0*/  SHF.L.U32 R3, R2, 0x1f, RZ ;  /* 0x0000001f02037819 */ /* 0x004fc800000006ff */
[----:B------:R-:W1:Y:S02]  /*39f0*/  SYNCS.PHASECHK.TRANS64.TRYWAIT P0, [UR5], R3 ;  /* 0x00000003ff0075a7 */ /* 0x000e640008001105 */
[----:B-1----:R-:W-:Y:S05]  /*3a00*/  @!P0 BRA `(.L_x_69) ;  /* 0x0000004000e88947 */ /* 0x002fea0003800000 */
.L_x_137:
        /* <DEDUP_REMOVED lines=9> */
.L_x_139:
[----:B------:R-:W-:-:S04]  /*3aa0*/  UIADD3 UR4, UPT, UPT, UR4, 0x1, URZ ;  /* 0x0000000104047890 */ /* 0x000fc8000fffe0ff */
[----:B------:R-:W-:-:S04]  /*3ab0*/  UISETP.NE.AND UP0, UPT, UR4, 0x4, UPT ;  /* 0x000000040400788c */ /* 0x000fc8000bf05270 */
[----:B------:R-:W-:Y:S02]  /*3ac0*/  USEL UR5, URZ, 0x1, UP0 ;  /* 0x00000001ff057887 */ /* 0x000fe40008000000 */
[----:B------:R-:W-:-:S04]  /*3ad0*/  USEL UR4, UR4, URZ, UP0 ;  /* 0x000000ff04047287 */ /* 0x000fc80008000000 */
[----:B------:R-:W-:Y:S01]  /*3ae0*/  ULEA UR4, UR4, UR17, 0x3 ;  /* 0x0000001104047291 */ /* 0x000fe2000f8e18ff */
[----:B-1----:R-:W-:-:S04]  /*3af0*/  LOP3.LUT R3, R2, UR5, RZ, 0x3c, !PT ;  /* 0x0000000502037c12 */ /* 0x002fc8000f8e3cff */
[----:B------:R-:W-:-:S04]  /*3b00*/  SHF.L.U32 R3, R3, 0x1f, RZ ;  /* 0x0000001f03037819 */ /* 0x000fc800000006ff */
[----:B------:R-:W1:Y:S02]  /*3b10*/  SYNCS.PHASECHK.TRANS64.TRYWAIT P0, [UR4], R3 ;  /* 0x00000003ff0075a7 */ /* 0x000e640008001104 */
[----:B-1----:R-:W-:Y:S05]  /*3b20*/  @!P0 BRA `(.L_x_71) ;  /* 0x0000004000d08947 */ /* 0x002fea0003800000 */
.L_x_141:
[----:B------:R-:W-:Y:S01]  /*3b30*/  NOP ;  /* 0x0000000000007918 */ /* 0x000fe20000000000 */
[----:B-1----:R-:W1:Y:S01]  /*3b40*/  LDS R0, [UR8+0x14] ;  /* 0x00001408ff007984 */ /* 0x002e620008000800 */
[----:B------:R-:W-:Y:S01]  /*3b50*/  ULOP3.LUT UR4, UR30, 0xffff, URZ, 0xc0, !UPT ;  /* 0x0000ffff1e047892 */ /* 0x000fe2000f8ec0ff */
[----:B------:R-:W-:Y:S01]  /*3b60*/  UMOV UR5, 0xffff ;  /* 0x0000ffff00057882 */ /* 0x000fe20000000000 */
[----:B------:R-:W-:Y:S02]  /*3b70*/  UMOV UR6, 0x1 ;  /* 0x0000000100067882 */ /* 0x000fe40000000000 */
[----:B------:R-:W-:-:S04]  /*3b80*/  USHF.R.U32.HI UR4, URZ, 0x5, UR4 ;  /* 0x00000005ff047899 */ /* 0x000fc80008011604 */
[----:B------:R-:W-:Y:S02]  /*3b90*/  USHF.L.U32 UR5, UR5, UR4, URZ ;  /* 0x0000000405057299 */ /* 0x000fe400080006ff */
[----:B------:R-:W-:-:S04]  /*3ba0*/  USHF.L.U32 UR4, UR6, UR4, URZ ;  /* 0x0000000406047299 */ /* 0x000fc800080006ff */
[----:B-1----:R-:W-:-:S04]  /*3bb0*/  LOP3.LUT R0, R0, UR5, RZ, 0xc0, !PT ;  /* 0x0000000500007c12 */ /* 0x002fc8000f8ec0ff */
[----:B------:R-:W-:-:S13]  /*3bc0*/  ISETP.NE.AND P0, PT, R0, UR5, PT ;  /* 0x0000000500007c0c */ /* 0x000fda000bf05270 */
[----:B------:R-:W-:Y:S05]  /*3bd0*/  @P0 BRA `(.L_x_72) ;  /* 0x0000000000580947 */ /* 0x000fea0003800000 */
[----:B------:R-:W1:Y:S02]  /*3be0*/  LDS R0, [UR8+0x18] ;  /* 0x00001808ff007984 */ /* 0x000e640008000800 */
[----:B-1----:R-:W-:-:S04]  /*3bf0*/  LOP3.LUT R0, R0, UR4, RZ, 0xc0, !PT ;  /* 0x0000000400007c12 */ /* 0x002fc8000f8ec0ff */
[----:B------:R-:W-:-:S13]  /*3c00*/  ISETP.NE.AND P0, PT, R0, UR4, PT ;  /* 0x0000000400007c0c */ /* 0x000fda000bf05270 */
[----:B------:R-:W-:Y:S05]  /*3c10*/  @P0 BRA `(.L_x_73) ;  /* 0x00000000003c0947 */ /* 0x000fea0003800000 */
[----:B------:R-:W1:Y:S01]  /*3c20*/  S2R R2, SR_LANEID ;  /* 0x0000000000027919 */ /* 0x000e620000000000 */
[----:B------:R-:W-:Y:S01]  /*3c30*/  ULOP3.LUT UR5, URZ, UR5, URZ, 0x33, !UPT ;  /* 0x00000005ff057292 */ /* 0x000fe2000f8e33ff */
[----:B------:R-:W-:Y:S01]  /*3c40*/  LOP3.LUT R4, RZ, UR4, RZ, 0x33, !PT ;  /* 0x00000004ff047c12 */ /* 0x000fe2000f8e33ff */
[----:B------:R-:W-:Y:S02]  /*3c50*/  VOTEU.ANY UR4, UPT, PT ;  /* 0x0000000000047886 */ /* 0x000fe400038e0100 */
[----:B------:R-:W-:Y:S01]  /*3c60*/  UFLO.U32 UR4, UR4 ;  /* 0x00000004000472bd */ /* 0x000fe200080e0000 */
[----:B------:R-:W2:Y:S01]  /*3c70*/  REDUX UR6, R4 ;  /* 0x00000000040673c4 */ /* 0x000ea20000000000 */
[----:B------:R-:W-:-:S06]  /*3c80*/  IMAD.U32 R0, RZ, RZ, UR5 ;  /* 0x00000005ff007e24 */ /* 0x000fcc000f8e00ff */
[----:B------:R4:W-:Y:S01]  /*3c90*/  UTCATOMSWS.AND URZ, UR5 ;  /* 0x0000000500ff79e3 */ /* 0x0009e20008000000 */
[----:B------:R-:W3:Y:S01]  /*3ca0*/  REDUX UR7, R0 ;  /* 0x00000000000773c4 */ /* 0x000ee20000000000 */
[----:B-1----:R-:W-:Y:S01]  /*3cb0*/  ISETP.EQ.U32.AND P0, PT, R2, UR4, PT ;  /* 0x0000000402007c0c */ /* 0x002fe2000bf02070 */
[----:B--2---:R-:W-:Y:S01]  /*3cc0*/  IMAD.U32 R2, RZ, RZ, UR6 ;  /* 0x00000006ff027e24 */ /* 0x004fe2000f8e00ff */
[----:B---3--:R-:W-:-:S11]  /*3cd0*/  MOV R3, UR7 ;  /* 0x0000000700037c02 */ /* 0x008fd60008000f00 */
[----:B------:R4:W-:Y:S04]  /*3ce0*/  @P0 ATOMS.AND RZ, [UR8+0x14], R3 ;  /* 0x00001403ffff098c */ /* 0x0009e8000a800008 */
[----:B------:R4:W-:Y:S01]  /*3cf0*/  @P0 ATOMS.AND RZ, [UR8+0x18], R2 ;  /* 0x00001802ffff098c */ /* 0x0009e2000a800008 */
[----:B------:R-:W-:Y:S05]  /*3d00*/  BRA `(.L_x_74) ;  /* 0x0000000000147947 */ /* 0x000fea0003800000 */
.L_x_73:
[----:B------:R-:W-:Y:S02]  /*3d10*/  MOV R2, 0x3d30 ;  /* 0x00003d3000027802 */ /* 0x000fe40000000f00 */
[----:B---3-5:R-:W-:Y:S05]  /*3d20*/  CALL.REL.NOINC `($__internal_0_$__cuda_sm10x_tcgen05_guardrail_trap_col_being_dealloced_not_returned_by_alloc) ;  /* 0x00000044002c7944 */ /* 0x028fea0003c00000 */
[----:B------:R-:W-:Y:S05]  /*3d30*/  BRA `(.L_x_74) ;  /* 0x0000000000087947 */ /* 0x000fea0003800000 */
.L_x_72:
[----:B------:R-:W-:Y:S02]  /*3d40*/  MOV R2, 0x3d60 ;  /* 0x00003d6000027802 */ /* 0x000fe40000000f00 */
[----:B---3-5:R-:W-:Y:S05]  /*3d50*/  CALL.REL.NOINC `($__internal_2_$__cuda_sm10x_tcgen05_guardrail_trap_unallocated_columns_being_dealloced) ;  /* 0x0000004400387944 */ /* 0x028fea0003c00000 */
.L_x_74:
[----:B------:R-:W-:Y:S01]  /*3d60*/  NOP ;  /* 0x0000000000007918 */ /* 0x000fe20000000000 */
[----:B----4-:R-:W-:Y:S05]  /*3d70*/  EXIT ;  /* 0x000000000000794d */ /* 0x010fea0003800000 */
.L_x_56:
[----:B------:R-:W-:-:S09]  /*3d80*/  UISETP.NE.OR UP0, UPT, UR17, 0x3, !UP3 ;  /* 0x000000031100788c */ /* 0x000fd2000df05670 */
[----:B------:R-:W-:Y:S05]  /*3d90*/  BRA.U UP0, `(.L_x_75) ;  /* 0x0000000d00807547 */ /* 0x000fea000b800000 */
[----:B------:R-:W1:Y:S01]  /*3da0*/  S2UR UR10, SR_CgaCtaId ;  /* 0x00000000000a79c3 */ /* 0x000e620000008800 */
[----:B------:R-:W2:Y:S01]  /*3db0*/  LDCU UR32, c[0x0][0x370] ;  /* 0x00006e00ff2077ac */ /* 0x000ea20008000800 */
[----:B------:R-:W-:Y:S02]  /*3dc0*/  HFMA2 R13, -RZ, RZ, 0, 0 ;  /* 0x00000000ff0d7431 */ /* 0x000fe400000001ff */
[----:B------:R-:W-:Y:S01]  /*3dd0*/  IMAD.MOV.U32 R15, RZ, RZ, 0x1 ;  /* 0x00000001ff0f7424 */ /* 0x000fe200078e00ff */
[----:B------:R-:W-:Y:S01]  /*3de0*/  MOV R7, 0x1000 ;  /* 0x0000100000077802 */ /* 0x000fe20000000f00 */
[----:B------:R-:W2:Y:S01]  /*3df0*/  LDCU.128 UR28, c[0x0][0xb10] ;  /* 0x00016200ff1c77ac */ /* 0x000ea20008000c00 */
[----:B------:R-:W-:Y:S01]  /*3e00*/  IMAD.MOV.U32 R14, RZ, RZ, RZ ;  /* 0x000000ffff0e7224 */ /* 0x000fe200078e00ff */
[----:B------:R-:W3:Y:S01]  /*3e10*/  LDC.64 R16, c[0x0][0x348] ;  /* 0x0000d200ff107b82 */ /* 0x000ee20000000a00 */
[----:B------:R-:W4:Y:S01]  /*3e20*/  LDCU UR27, c[0x0][0x374] ;  /* 0x00006e80ff1b77ac */ /* 0x000f220008000800 */
[----:B------:R-:W1:Y:S06]  /*3e30*/  LDCU UR15, c[0x0][0xb0c] ;  /* 0x00016180ff0f77ac */ /* 0x000e6c0008000800 */
[----:B------:R-:W3:Y:S01]  /*3e40*/  LDC.64 R2, c[0x0][0x888] ;  /* 0x00022200ff027b82 */ /* 0x000ee20000000a00 */
[----:B------:R-:W1:Y:S01]  /*3e50*/  LDCU UR39, c[0x0][0xb20] ;  /* 0x00016400ff2777ac */ /* 0x000e620008000800 */
[----:B------:R-:W1:Y:S06]  /*3e60*/  LDCU UR4, c[0x0][0xb30] ;  /* 0x00016600ff0477ac */ /* 0x000e6c0008000800 */
[----:B------:R-:W3:Y:S01]  /*3e70*/  LDC.64 R4, c[0x0][0x890] ;  /* 0x00022400ff047b82 */ /* 0x000ee20000000a00 */
[----:B------:R-:W-:Y:S01]  /*3e80*/  UMOV UR21, 0x400 ;  /* 0x0000040000157882 */ /* 0x000fe20000000000 */
[----:B--2---:R-:W-:-:S02]  /*3e90*/  UIMAD.WIDE.U32 UR6, UR32, UR28, URZ ;  /* 0x0000001c200672a5 */ /* 0x004fc4000f8e00ff */
[----:B----4-:R-:W-:Y:S02]  /*3ea0*/  UIMAD.WIDE.U32 UR8, UR27, UR31, URZ ;  /* 0x0000001f1b0872a5 */ /* 0x010fe4000f8e00ff */
[----:B-1----:R-:W-:Y:S02]  /*3eb0*/  ULEA UR21, UR10, UR21, 0x18 ;  /* 0x000000150a157291 */ /* 0x002fe4000f8ec0ff */
[----:B------:R-:W-:Y:S02]  /*3ec0*/  UPLOP3.LUT UP3, UPT, UPT, UPT, UPT, 0x40, 0x4 ;  /* 0x000000000004789c */ /* 0x000fe40003f6e870 */
[----:B------:R-:W-:Y:S02]  /*3ed0*/  UIADD3 UR33, UPT, UPT, UR21, 0x58, URZ ;  /* 0x0000005815217890 */ /* 0x000fe4000fffe0ff */
[----:B------:R-:W-:Y:S01]  /*3ee0*/  UIADD3 UR17, UPT, UPT, UR21, 0x50, URZ ;  /* 0x0000005015117890 */ /* 0x000fe2000fffe0ff */
[----:B------:R-:W-:Y:S01]  /*3ef0*/  UMOV UR6, UR7 ;  /* 0x0000000700067c82 */ /* 0x000fe20008000000 */
[----:B------:R-:W-:Y:S01]  /*3f00*/  UMOV UR35, UR9 ;  /* 0x0000000900237c82 */ /* 0x000fe20008000000 */
[----:B------:R-:W-:-:S02]  /*3f10*/  UISETP.GE.AND UP0, UPT, UR42, 0x1, UPT ;  /* 0x000000012a00788c */ /* 0x000fc4000bf06270 */
[----:B------:R-:W-:Y:S01]  /*3f20*/  UISETP.NE.AND UP4, UPT, UR42, 0x1, UPT ;  /* 0x000000012a00788c */ /* 0x000fe2000bf85270 */
[----:B------:R-:W1:Y:S01]  /*3f30*/  LDCU.64 UR22, c[0x0][0xb28] ;  /* 0x00016500ff1677ac */ /* 0x000e620008000a00 */
[----:B------:R-:W-:Y:S02]  /*3f40*/  UISETP.NE.AND UP6, UPT, UR15, 0x1, UPT ;  /* 0x000000010f00788c */ /* 0x000fe4000bfc5270 */
[----:B------:R-:W-:Y:S02]  /*3f50*/  UISETP.NE.AND UP5, UPT, UR30, 0x1, UPT ;  /* 0x000000011e00788c */ /* 0x000fe4000bfa5270 */
[----:B------:R-:W-:Y:S02]  /*3f60*/  UPRMT UR33, UR10, 0x654, UR33 ;  /* 0x000006540a217896 */ /* 0x000fe40008000021 */
[----:B------:R-:W-:Y:S02]  /*3f70*/  USHF.R.U32.HI UR37, URZ, UR29, UR6 ;  /* 0x0000001dff257299 */ /* 0x000fe40008011606 */
[----:B------:R-:W-:-:S02]  /*3f80*/  UPRMT UR34, UR10, 0x654, UR17 ;  /* 0x000006540a227896 */ /* 0x000fc40008000011 */
[----:B------:R-:W-:Y:S02]  /*3f90*/  USHF.R.U32.HI UR35, URZ, UR39, UR35 ;  /* 0x00000027ff237299 */ /* 0x000fe40008011623 */
[----:B------:R-:W-:-:S11]  /*3fa0*/  UISETP.NE.AND UP2, UPT, UR4, 0x1, UPT ;  /* 0x000000010400788c */ /* 0x000fd6000bf45270 */
.L_x_84:
[C---:B------:R-:W-:Y:S02]  /*3fb0*/  LEA R12, R14.reuse, UR21, 0x3 ;  /* 0x000000150e0c7c11 */ /* 0x040fe4000f8e18ff */
[----:B------:R-:W-:Y:S02]  /*3fc0*/  SHF.L.U32 R9, R13, 0x1f, RZ ;  /* 0x0000001f0d097819 */ /* 0x000fe400000006ff */
[----:B------:R-:W-:Y:S02]  /*3fd0*/  LEA R10, R14, UR21, 0x4 ;  /* 0x000000150e0a7c11 */ /* 0x000fe4000f8e20ff */
[----:B--2---:R-:W2:Y:S02]  /*3fe0*/  SYNCS.PHASECHK.TRANS64.TRYWAIT P0, [R12+URZ+0x80], R9 ;  /* 0x000080090c0075a7 */ /* 0x004ea400080011ff */
[----:B--2---:R-:W-:Y:S05]  /*3ff0*/  @!P0 BRA `(.L_x_76) ;  /* 0x0000003c00b48947 */ /* 0x004fea0003800000 */
.L_x_142:
[----:B--2---:R-:W2:Y:S01]  /*4000*/  LDS.128 R8, [R10+0x110] ;  /* 0x000110000a087984 */ /* 0x004ea20000000c00 */
[----:B------:R-:W-:Y:S01]  /*4010*/  UISETP.GE.AND UP0, UPT, UR42, 0x1, UPT ;  /* 0x000000012a00788c */ /* 0x000fe2000bf06270 */
[----:B------:R-:W-:Y:S01]  /*4020*/  @!PT LDS RZ, [RZ] ;  /* 0x00000000fffff984 */ /* 0x000fe20000000800 */
[----:B------:R-:W-:Y:S01]  /*4030*/  @!PT LDS RZ, [RZ] ;  /* 0x00000000fffff984 */ /* 0x000fe20000000800 */
[----:B------:R-:W-:Y:S01]  /*4040*/  @!PT LDS RZ, [RZ] ;  /* 0x00000000fffff984 */ /* 0x000fe20000000800 */
[----:B------:R-:W-:Y:S01]  /*4050*/  @!PT LDS RZ, [RZ] ;  /* 0x00000000fffff984 */ /* 0x000fe20000000800 */
[----:B------:R4:W-:Y:S06]  /*4060*/  MEMBAR.ALL.CTA ;  /* 0x0000000000007992 */ /* 0x0009ec0000008000 */
[----:B----4-:R-:W4:Y:S01]  /*4070*/  FENCE.VIEW.ASYNC.S ;  /* 0x00000000000073c6 */ /* 0x010f220000000000 */
[----:B--2---:R-:W-:Y:S11]  /*4080*/  LOP3.LUT P0, RZ, R10, 0x1, RZ, 0xc0, !PT ;  /* 0x000000010aff7812 */ /* 0x004ff6000780c0ff */
[----:B------:R-:W-:Y:S02]  /*4090*/  @!UPT UIADD3 URZ, UPT, UPT, URZ, URZ, URZ ;  /* 0x000000fffffff290 */ /* 0x000fe4000fffe0ff */
[----:B----4-:R-:W-:Y:S01]  /*40a0*/  VOTEU.ANY UP1, P0 ;  /* 0x0000000000ff7886 */ /* 0x010fe20000020100 */
[----:B------:R-:W-:Y:S11]  /*40b0*/  PLOP3.LUT P0, PT, PT, PT, UP1, 0x80, 0x8 ;  /* 0x000000000008781c */ /* 0x000ff60003f0f018 */
[----:B------:R-:W-:Y:S02]  /*40c0*/  @!UPT UIADD3 URZ, UPT, UPT, URZ, URZ, URZ ;  /* 0x000000fffffff290 */ /* 0x000fe4000fffe0ff */
[----:B------:R-:W-:Y:S02]  /*40d0*/  @P0 SHF.R.U32.HI R0, RZ, 0x10, R9 ;  /* 0x00000010ff000819 */ /* 0x000fe40000011609 */
[----:B------:R-:W-:Y:S02]  /*40e0*/  @P0 MOV R6, R8 ;  /* 0x0000000800060202 */ /* 0x000fe40000000f00 */
[----:B------:R-:W-:Y:S01]  /*40f0*/  @P0 R2UR UR4, R0 ;  /* 0x00000000000402ca */ /* 0x000fe200000e0000 */
[----:B------:R-:W-:Y:S01]  /*4100*/  VIADD R0, R12, 0x90 ;  /* 0x000000900c007836 */ /* 0x000fe20000000000 */
[----:B------:R-:W-:Y:S02]  /*4110*/  @P0 LOP3.LUT R8, R9, 0xffff, RZ, 0xc0, !PT ;  /* 0x0000ffff09080812 */ /* 0x000fe400078ec0ff */
[----:B------:R-:W-:Y:S02]  /*4120*/  @P0 R2UR UR6, R6 ;  /* 0x00000000060602ca */ /* 0x000fe400000e0000 */
[----:B------:R-:W-:Y:S02]  /*4130*/  PRMT R0, RZ, 0x654, R0 ;  /* 0x00000654ff007816 */ /* 0x000fe40000000000 */
[----:B------:R-:W-:Y:S02]  /*4140*/  @P0 R2UR UR5, R8 ;  /* 0x00000000080502ca */ /* 0x000fe400000e0000 */
[----:B------:R2:W-:Y:S03]  /*4150*/  SYNCS.ARRIVE.TRANS64.RED.A1T0 RZ, [R0+URZ], RZ ;  /* 0x000000ff00ff79a7 */ /* 0x0005e600081004ff */
[----:B------:R-:W-:Y:S04]  /*4160*/  @UP1 UMOV UR26, UR4 ;  /* 0x00000004001a1c82 */ /* 0x000fe80008000000 */
[----:B------:R-:W-:Y:S04]  /*4170*/  @UP1 UMOV UR14, UR6 ;  /* 0x00000006000e1c82 */ /* 0x000fe80008000000 */
[----:B------:R-:W-:Y:S01]  /*4180*/  @UP1 UMOV UR13, UR5 ;  /* 0x00000005000d1c82 */ /* 0x000fe20008000000 */
[----:B------:R-:W-:Y:S05]  /*4190*/  BRA.U !UP0, `(.L_x_77) ;  /* 0x0000000108a47547 */ /* 0x000fea000b800000 */
[----:B------:R-:W-:Y:S02]  /*41a0*/  UIMAD.WIDE.U32 UR8, UR13, UR31, URZ ;  /* 0x0000001f0d0872a5 */ /* 0x000fe4000f8e00ff */
[----:B------:R-:W-:Y:S02]  /*41b0*/  UIMAD.WIDE.U32 UR10, UR14, UR28, URZ ;  /* 0x0000001c0e0a72a5 */ /* 0x000fe4000f8e00ff */
[----:B------:R-:W-:Y:S02]  /*41c0*/  USEL UR4, UR27, UR35, !UP5 ;  /* 0x000000231b047287 */ /* 0x000fe4000e800000 */
[----:B------:R-:W-:Y:S02]  /*41d0*/  USEL UR7, UR32, UR37, !UP6 ;  /* 0x0000002520077287 */ /* 0x000fe4000f000000 */
[----:B-1----:R-:W-:Y:S02]  /*41e0*/  UIMAD.WIDE.U32 UR18, UR4, UR22, URZ ;  /* 0x00000016041272a5 */ /* 0x002fe4000f8e00ff */
[----:B------:R-:W-:Y:S01]  /*41f0*/  UIMAD.WIDE.U32 UR24, UR7, UR22, URZ ;  /* 0x00000016071872a5 */ /* 0x000fe2000f8e00ff */
[----:B------:R-:W-:Y:S02]  /*4200*/  UMOV UR5, UR9 ;  /* 0x0000000900057c82 */ /* 0x000fe40008000000 */
[----:B------:R-:W-:Y:S03]  /*4210*/  USHF.R.U32.HI UR6, URZ, UR39, UR5 ;  /* 0x00000027ff067299 */ /* 0x000fe60008011605 */
[----:B------:R-:W-:Y:S01]  /*4220*/  UMOV UR5, UR11 ;  /* 0x0000000b00057c82 */ /* 0x000fe20008000000 */
[----:B------:R-:W-:Y:S02]  /*4230*/  USEL UR6, UR13, UR6, !UP5 ;  /* 0x000000060d067287 */ /* 0x000fe4000e800000 */
[----:B------:R-:W-:Y:S02]  /*4240*/  USHF.R.U32.HI UR8, URZ, UR29, UR5 ;  /* 0x0000001dff087299 */ /* 0x000fe40008011605 */
[----:B------:R-:W-:Y:S01]  /*4250*/  UIMAD.WIDE.U32 UR10, UR6, UR22, URZ ;  /* 0x00000016060a72a5 */ /* 0x000fe2000f8e00ff */
[----:B------:R-:W-:Y:S02]  /*4260*/  UMOV UR5, UR19 ;  /* 0x0000001300057c82 */ /* 0x000fe40008000000 */
[----:B------:R-:W-:Y:S03]  /*4270*/  @UP4 USHF.R.U32.HI UR4, URZ, UR23, UR5 ;  /* 0x00000017ff044299 */ /* 0x000fe60008011605 */
[----:B------:R-:W-:Y:S01]  /*4280*/  UMOV UR5, UR25 ;  /* 0x0000001900057c82 */ /* 0x000fe20008000000 */
[----:B------:R-:W-:Y:S02]  /*4290*/  UIMAD UR4, UR42, UR4, URZ ;  /* 0x000000042a0472a4 */ /* 0x000fe4000f8e02ff */
[----:B------:R-:W-:Y:S02]  /*42a0*/  @UP4 USHF.R.U32.HI UR7, URZ, UR23, UR5 ;  /* 0x00000017ff074299 */ /* 0x000fe40008011605 */
[----:B------:R-:W-:Y:S02]  /*42b0*/  USEL UR5, UR14, UR8, !UP6 ;  /* 0x000000080e057287 */ /* 0x000fe4000f000000 */
[----:B------:R-:W-:Y:S02]  /*42c0*/  UIMAD UR8, UR42, UR7, URZ ;  /* 0x000000072a0872a4 */ /* 0x000fe4000f8e02ff */
[----:B------:R-:W-:Y:S03]  /*42d0*/  UISETP.GE.AND UP0, UPT, UR6, UR4, UPT ;  /* 0x000000040600728c */ /* 0x000fe6000bf06270 */
[----:B------:R-:W-:Y:S01]  /*42e0*/  UMOV UR4, UR11 ;  /* 0x0000000b00047c82 */ /* 0x000fe20008000000 */
[----:B------:R-:W-:Y:S02]  /*42f0*/  UISETP.GE.OR UP0, UPT, UR5, UR8, UP0 ;  /* 0x000000080500728c */ /* 0x000fe40008706670 */
[----:B------:R-:W-:Y:S02]  /*4300*/  USHF.R.U32.HI UR4, URZ, UR23, UR4 ;  /* 0x00000017ff047299 */ /* 0x000fe40008011604 */
[----:B------:R-:W-:Y:S02]  /*4310*/  UIMAD.WIDE.U32 UR8, UR5, UR22, URZ ;  /* 0x00000016050872a5 */ /* 0x000fe4000f8e00ff */
[----:B------:R-:W-:Y:S04]  /*4320*/  USEL UR10, UR6, UR4, !UP4 ;  /* 0x00000004060a7287 */ /* 0x000fe8000e000000 */
[----:B------:R-:W-:Y:S01]  /*4330*/  UIADD3 UR11, UPT, UPT, -UR10, URZ, URZ ;  /* 0x000000ff0a0b7290 */ /* 0x000fe2000fffe1ff */
[----:B------:R-:W-:Y:S02]  /*4340*/  @!UP0 UMOV UR4, UR9 ;  /* 0x0000000900048c82 */ /* 0x000fe40008000000 */
[----:B------:R-:W-:Y:S02]  /*4350*/  @!UP0 USHF.R.U32.HI UR4, URZ, UR23, UR4 ;  /* 0x00000017ff048299 */ /* 0x000fe40008011604 */
[----:B------:R-:W-:Y:S02]  /*4360*/  UIMAD UR8, UR42, UR11, UR6 ;  /* 0x0000000b2a0872a4 */ /* 0x000fe4000f8e0206 */
[----:B------:R-:W-:Y:S04]  /*4370*/  @!UP0 USEL UR4, UR5, UR4, !UP4 ;  /* 0x0000000405048287 */ /* 0x000fe8000e000000 */
[----:B------:R-:W-:Y:S02]  /*4380*/  @!UP0 UIMAD UR8, UR7, UR8, UR4 ;  /* 0x00000008070882a4 */ /* 0x000fe4000f8e0204 */
[----:B------:R-:W-:Y:S02]  /*4390*/  @!UP0 UIADD3 UR9, UPT, UPT, UR10, -UR4, URZ ;  /* 0x800000040a098290 */ /* 0x000fe4000fffe0ff */
[----:B------:R-:W-:Y:S02]  /*43a0*/  UIADD3 UR4, UPT, UPT, -UR5, URZ, URZ ;  /* 0x000000ff05047290 */ /* 0x000fe4000fffe1ff */
[----:B------:R-:W-:Y:S02]  /*43b0*/  UIADD3 UR7, UPT, UPT, -UR6, URZ, URZ ;  /* 0x000000ff06077290 */ /* 0x000fe4000fffe1ff */
[----:B------:R-:W-:Y:S02]  /*43c0*/  @!UP0 UIMAD UR6, UR9, UR42, UR5 ;  /* 0x0000002a090682a4 */ /* 0x000fe4000f8e0205 */
[----:B------:R-:W-:Y:S02]  /*43d0*/  UIMAD UR14, UR15, UR4, UR14 ;  /* 0x000000040f0e72a4 */ /* 0x000fe4000f8e020e */
[----:B------:R-:W-:Y:S01]  /*43e0*/  UIMAD UR13, UR30, UR7, UR13 ;  /* 0x000000071e0d72a4 */ /* 0x000fe2000f8e020d */
[----:B------:R-:W-:Y:S02]  /*43f0*/  @!UP0 UMOV UR5, UR8 ;  /* 0x0000000800058c82 */ /* 0x000fe40008000000 */
[----:B------:R-:W-:Y:S02]  /*4400*/  UIMAD UR14, UR5, UR15, UR14 ;  /* 0x0000000f050e72a4 */ /* 0x000fe4000f8e020e */
[----:B------:R-:W-:Y:S11]  /*4410*/  UIMAD UR13, UR6, UR30, UR13 ;  /* 0x0000001e060d72a4 */ /* 0x000ff6000f8e020d */
[----:B------:R-:W-:Y:S01]  /*4420*/  @!UPT UIADD3 URZ, UPT, UPT, URZ, URZ, URZ ;  /* 0x000000fffffff290 */ /* 0x000fe2000fffe0ff */
.L_x_77:
[----:B------:R-:W4:Y:S01]  /*4430*/  @!UP2 LDCU.128 UR8, c[0x0][0xb10] ;  /* 0x00016200ff08a7ac */ /* 0x000f220008000c00 */
[C---:B---3--:R-:W-:Y:S02]  /*4440*/  ISETP.NE.U32.AND P1, PT, R4.reuse, RZ, PT ;  /* 0x000000ff0400720c */ /* 0x048fe40003f25070 */
[----:B------:R-:W-:Y:S02]  /*4450*/  ISETP.NE.U32.AND P0, PT, R4, RZ, PT ;  /* 0x000000ff0400720c */ /* 0x000fe40003f05070 */
[C---:B------:R-:W-:Y:S02]  /*4460*/  ISETP.NE.AND.EX P1, PT, R5.reuse, RZ, PT, P1 ;  /* 0x000000ff0500720c */ /* 0x040fe40003f25310 */
[----:B------:R-:W-:Y:S01]  /*4470*/  ISETP.NE.AND.EX P0, PT, R5, RZ, PT, P0 ;  /* 0x000000ff0500720c */ /* 0x000fe20003f05300 */
[----:B------:R-:W3:Y:S01]  /*4480*/  @!UP2 LDCU UR5, c[0x0][0xb0c] ;  /* 0x00016180ff05a7ac */ /* 0x000ee20008000800 */
[----:B------:R-:W-:Y:S01]  /*4490*/  SHF.L.U32 R9, R15, 0x1f, RZ ;  /* 0x0000001f0f097819 */ /* 0x000fe200000006ff */
[----:B------:R-:W-:Y:S02]  /*44a0*/  USHF.L.U32 UR19, UR16, 0x6, URZ ;  /* 0x0000000610137899 */ /* 0x000fe400080006ff */
[----:B------:R-:W-:Y:S02]  /*44b0*/  USHF.L.U32 UR18, UR20, 0x7, URZ ;  /* 0x0000000714127899 */ /* 0x000fe400080006ff */
[----:B----4-:R-:W-:Y:S07]  /*44c0*/  UIMAD.WIDE.U32 UR6, UR14, UR8, URZ ;  /* 0x000000080e0672a5 */ /* 0x010fee000f8e00ff */
[----:B------:R-:W-:Y:S01]  /*44d0*/  @!UP2 UMOV UR4, UR7 ;  /* 0x000000070004ac82 */ /* 0x000fe20008000000 */
[----:B---3--:R-:W-:Y:S02]  /*44e0*/  @!UP2 UISETP.NE.AND UP0, UPT, UR5, 0x1, UPT ;  /* 0x000000010500a88c */ /* 0x008fe4000bf05270 */
[----:B------:R-:W-:Y:S02]  /*44f0*/  @!UP2 USHF.R.U32.HI UR4, URZ, UR9, UR4 ;  /* 0x00000009ff04a299 */ /* 0x000fe40008011604 */
[----:B------:R-:W-:Y:S02]  /*4500*/  UIMAD.WIDE.U32 UR6, UR13, UR11, URZ ;  /* 0x0000000b0d0672a5 */ /* 0x000fe4000f8e00ff */
[----:B------:R-:W-:Y:S02]  /*4510*/  @!UP2 USEL UR8, UR14, UR4, !UP0 ;  /* 0x000000040e08a287 */ /* 0x000fe4000c000000 */
[----:B------:R-:W-:Y:S03]  /*4520*/  @!UP2 UISETP.NE.AND UP0, UPT, UR10, 0x1, UPT ;  /* 0x000000010a00a88c */ /* 0x000fe6000bf05270 */
[----:B------:R-:W-:Y:S02]  /*4530*/  @!UP2 UMOV UR6, UR7 ;  /* 0x000000070006ac82 */ /* 0x000fe40008000000 */
[----:B------:R-:W3:Y:S02]  /*4540*/  @!UP2 LDCU UR4, c[0x0][0xb20] ;  /* 0x00016400ff04a7ac */ /* 0x000ee40008000800 */
[----:B---3--:R-:W-:Y:S04]  /*4550*/  @!UP2 USHF.R.U32.HI UR6, URZ, UR4, UR6 ;  /* 0x00000004ff06a299 */ /* 0x008fe80008011606 */
[----:B------:R-:W-:Y:S04]  /*4560*/  @!UP2 USEL UR6, UR13, UR6, !UP0 ;  /* 0x000000060d06a287 */ /* 0x000fe8000c000000 */
[----:B------:R-:W-:Y:S02]  /*4570*/  @!UP2 UIADD3 UR4, UPT, UPT, -UR8, UR6, URZ ;  /* 0x000000060804a290 */ /* 0x000fe4000fffe1ff */
[----:B------:R-:W-:Y:S02]  /*4580*/  @!UP2 UIADD3 UR6, UPT, UPT, UR8, -UR6, URZ ;  /* 0x800000060806a290 */ /* 0x000fe4000fffe0ff */
[----:B------:R-:W-:Y:S02]  /*4590*/  @!UP2 UIMAD UR14, UR4, UR5, UR14 ;  /* 0x00000005040ea2a4 */ /* 0x000fe4000f8e020e */
[----:B------:R-:W-:Y:S01]  /*45a0*/  @!UP2 UIMAD UR13, UR6, UR10, UR13 ;  /* 0x0000000a060da2a4 */ /* 0x000fe2000f8e020d */
[----:B------:R-:W-:Y:S11]  /*45b0*/  BRA.U UP3, `(.L_x_78) ;  /* 0x0000000103107547 */ /* 0x000ff6000b800000 */
[----:B--2---:R-:W-:Y:S04]  /*45c0*/  MOV R0, UR38 ;  /* 0x0000002600007c02 */ /* 0x004fe80008000f00 */
[----:B------:R-:W-:Y:S04]  /*45d0*/  SHF.L.U32 R11, R0, 0x1f, RZ ;  /* 0x0000001f000b7819 */ /* 0x000fe800000006ff */
[----:B------:R-:W2:Y:S02]  /*45e0*/  SYNCS.PHASECHK.TRANS64.TRYWAIT P2, [UR21+0x78], R11 ;  /* 0x0000780bff0075a7 */ /* 0x000ea40008041115 */
[----:B--2---:R-:W-:Y:S05]  /*45f0*/  @!P2 BRA `(.L_x_79) ;  /* 0x000000380048a947 */ /* 0x004fea0003800000 */
.L_x_78:
[----:B------:R-:W-:Y:S05]  /*4600*/  @!P1 BRA `(.L_x_80) ;  /* 0x0000000000309947 */ /* 0x000fea0003800000 */
[----:B------:R-:W-:Y:S01]  /*4610*/  ISETP.NE.U32.AND P1, PT, R2, RZ, PT ;  /* 0x000000ff0200720c */ /* 0x000fe20003f25070 */
[----:B------:R-:W3:Y:S01]  /*4620*/  LDCU.64 UR4, c[0x0][0x358] ;  /* 0x00006b00ff0477ac */ /* 0x000ee20008000a00 */
[----:B------:R-:W-:Y:S02]  /*4630*/  IMAD.MOV.U32 R84, RZ, RZ, 0x1 ;  /* 0x00000001ff547424 */ /* 0x000fe400078e00ff */
[----:B------:R-:W-:Y:S11]  /*4640*/  ISETP.NE.AND.EX P1, PT, R3, RZ, PT, P1 ;  /* 0x000000ff0300720c */ /* 0x000ff60003f25310 */
[----:B------:R-:W-:Y:S02]  /*4650*/  @!UPT UIADD3 URZ, UPT, UPT, URZ, URZ, URZ ;  /* 0x000000fffffff290 */ /* 0x000fe4000fffe0ff */
[----:B--2---:R-:W2:Y:S01]  /*4660*/  @P1 LDC.64 R10, c[0x0][0x888] ;  /* 0x00022200ff0a1b82 */ /* 0x004ea20000000a00 */
[----:B------:R-:W-:Y:S04]  /*4670*/  @P1 IMAD R0, R4, UR36, RZ ;  /* 0x0000002404001c24 */ /* 0x000fe8000f8e02ff */
[----:B--2---:R-:W-:Y:S04]  /*4680*/  @P1 IMAD.WIDE R10, R0, 0x4, R10 ;  /* 0x00000004000a1825 */ /* 0x004fe800078e020a */
[----:B------:R-:W-:Y:S01]  /*4690*/  HFMA2 R0, -RZ, RZ, 0, 5.9604644775390625e-08 ;  /* 0x00000001ff007431 */ /* 0x000fe200000001ff */
[----:B---3-5:R3:W5:Y:S04]  /*46a0*/  @P1 LDG.E R41, desc[UR4][R10.64] ;  /* 0x000000040a291981 */ /* 0x028768000c1e1900 */
[----:B------:R-:W-:Y:S01]  /*46b0*/  @!P1 PRMT R84, R0, 0x7610, R84 ;  /* 0x0000761000549816 */ /* 0x000fe20000000054 */
[----:B---3--:R-:W4:Y:S06]  /*46c0*/  @!P1 LDC R41, c[0x0][0x880] ;  /* 0x00022000ff299b82 */ /* 0x008f2c0000000800 */
.L_x_80:
[----:B----45:R-:W-:Y:S01]  /*46d0*/  @!P0 FSETP.EQ.AND P1, PT, R41, RZ, PT ;  /* 0x000000ff2900820b */ /* 0x030fe20003f22000 */
[----:B------:R-:W-:Y:S01]  /*46e0*/  @!UPT UIADD3 URZ, UPT, UPT, URZ, URZ, URZ ;  /* 0x000000fffffff290 */ /* 0x000fe2000fffe0ff */
[----:B------:R-:W-:Y:S11]  /*46f0*/  @!P0 BRA `(.L_x_81) ;  /* 0x0000000000188947 */ /* 0x000ff60003800000 */
[----:B------:R-:W-:Y:S02]  /*4700*/  LOP3.LUT P0, RZ, R84, 0xff, RZ, 0xc0, !PT ;  /* 0x000000ff54ff7812 */ /* 0x000fe4000780c0ff */
[----:B------:R-:W-:Y:S04]  /*4710*/  ISETP.NE.U32.AND P1, PT, R2, RZ, PT ;  /* 0x000000ff0200720c */ /* 0x000fe80003f25070 */
[----:B------:R-:W-:Y:S04]  /*4720*/  ISETP.NE.AND.EX P1, PT, R3, RZ, PT, P1 ;  /* 0x000000ff0300720c */ /* 0x000fe80003f25310 */
[----:B------:R-:W-:Y:S03]  /*4730*/  PLOP3.LUT P1, PT, P1, PT, PT, 0x8, 0x80 ;  /* 0x000000000080781c */ /* 0x000fe60000f2e170 */
[----:B------:R-:W-:Y:S11]  /*4740*/  @P0 FSETP.EQ.AND P1, PT, R41, RZ, PT ;  /* 0x000000ff2900020b */ /* 0x000ff60003f22000 */
[----:B------:R-:W-:Y:S02]  /*4750*/  @!UPT UIADD3 URZ, UPT, UPT, URZ, URZ, URZ ;  /* 0x000000fffffff290 */ /* 0x000fe4000fffe0ff */
.L_x_81:
[----:B------:R-:W3:Y:S01]  /*4760*/  SYNCS.PHASECHK.TRANS64.TRYWAIT P2, [UR21+0x60], R9 ;  /* 0x00006009ff0075a7 */ /* 0x000ee20008041115 */
[----:B------:R-:W-:Y:S04]  /*4770*/  ELECT P0, URZ, PT ;  /* 0x0000000000ff782f */ /* 0x000fe80003800000 */
[----:B------:R-:W-:Y:S11]  /*4780*/  PLOP3.LUT P1, PT, P1, P0, PT, 0xf2, 0x2f ;  /* 0x00000000002f781c */ /* 0x000ff60000f21e72 */
[----:B------:R-:W-:Y:S02]  /*4790*/  @!UPT UIADD3 URZ, UPT, UPT, URZ, URZ, URZ ;  /* 0x000000fffffff290 */ /* 0x000fe4000fffe0ff */
[----:B------:R-:W-:Y:S05]  /*47a0*/  @!P1 IADD3 R8, P0, PT, R16, 0x580, RZ ;  /* 0x0000058010089810 */ /* 0x000fea0007f1e0ff */
[----:B------:R-:W-:Y:S01]  /*47b0*/  @!P1 IMAD.X R6, RZ, RZ, R17, P0 ;  /* 0x000000ffff069224 */ /* 0x000fe200000e0611 */
[----:B---3--:R-:W-:Y:S07]  /*47c0*/  @!P2 BRA `(.L_x_82) ;  /* 0x0000003400eca947 */ /* 0x008fee0003800000 */
.L_x_145:
[----:B------:R-:W-:Y:S01]  /*47d0*/  @!P1 R2UR UR5, R8 ;  /* 0x00000000080592ca */ /* 0x000fe200000e0000 */
[----:B------:R-:W-:Y:S01]  /*47e0*/  VOTEU.ALL UP0, P1 ;  /* 0x0000000000ff7886 */ /* 0x000fe20000800000 */
[----:B------:R-:W-:Y:S01]  /*47f0*/  @!P1 R2UR UR4, R6 ;  /* 0x00000000060492ca */ /* 0x000fe200000e0000 */
[----:B--2---:R-:W-:Y:S01]  /*4800*/  @!P1 IMAD.MOV.U32 R0, RZ, RZ, 0x1000 ;  /* 0x00001000ff009424 */ /* 0x004fe200078e00ff */
[----:B------:R-:W-:Y:S01]  /*4810*/  UMOV UR6, 0x0 ;  /* 0x0000000000067882 */ /* 0x000fe20000000000 */
[----:B------:R-:W-:Y:S01]  /*4820*/  UMOV UR7, 0x10000000 ;  /* 0x1000000000077882 */ /* 0x000fe20000000000 */
[----:B------:R-:W-:Y:S01]  /*4830*/  @!UP0 UIADD3 UR16, UPT, UPT, UR21, 0x200, URZ ;  /* 0x0000020015108890 */ /* 0x000fe2000fffe0ff */
[----:B------:R-:W-:Y:S01]  /*4840*/  VIADD R14, R14, 0x1 ;  /* 0x000000010e0e7836 */ /* 0x000fe20000000000 */
[----:B------:R-:W-:Y:S01]  /*4850*/  VOTEU.ALL UP0, P1 ;  /* 0x0000000000ff7886 */ /* 0x000fe20000800000 */
[----:B------:R-:W-:Y:S04]  /*4860*/  UMOV UR20, UR36 ;  /* 0x0000002400147c82 */ /* 0x000fe80008000000 */
[----:B------:R-:W-:Y:S02]  /*4870*/  IMAD.U32 R10, RZ, RZ, UR5 ;  /* 0x00000005ff0a7e24 */ /* 0x000fe4000f8e00ff */
[----:B------:R-:W-:Y:S03]  /*4880*/  IMAD.U32 R11, RZ, RZ, UR4 ;  /* 0x00000004ff0b7e24 */ /* 0x000fe6000f8e00ff */
[----:B------:R-:W-:Y:S02]  /*4890*/  @!P1 R2UR UR4, R10 ;  /* 0x000000000a0492ca */ /* 0x000fe400000e0000 */
[----:B------:R-:W-:Y:S11]  /*48a0*/  @!P1 R2UR UR5, R11 ;  /* 0x000000000b0592ca */ /* 0x000ff600000e0000 */
[----:B------:R-:W-:Y:S02]  /*48b0*/  @!UPT UIADD3 URZ, UPT, UPT, URZ, URZ, URZ ;  /* 0x000000fffffff290 */ /* 0x000fe4000fffe0ff */
[----:B------:R2:W-:Y:S01]  /*48c0*/  @!UP0 UTMALDG.3D [UR16], [UR4], desc[UR6] ;  /* 0x00000610040085b4 */ /* 0x0005e20008011000 */
[----:B------:R2:W-:Y:S01]  /*48d0*/  @!P1 SYNCS.ARRIVE.TRANS64.RED.A0TR RZ, [UR21+0x50], R0 ;  /* 0x00005000ffff99a7 */ /* 0x0005e20008300415 */
[----:B------:R-:W-:Y:S01]  /*48e0*/  SYNCS.ARRIVE.TRANS64.RED.A1T0 RZ, [UR34], RZ ;  /* 0x000000ffffff79a7 */ /* 0x000fe20008100422 */
[----:B------:R-:W3:Y:S02]  /*48f0*/  SYNCS.PHASECHK.TRANS64.TRYWAIT P0, [UR21+0x68], R9 ;  /* 0x00006809ff0075a7 */ /* 0x000ee40008001115 */
[----:B--23--:R-:W-:Y:S05]  /*4900*/  @!P0 BRA `(.L_x_83) ;  /* 0x0000003400b48947 */ /* 0x00cfea0003800000 */
.L_x_147:
[----:B------:R-:W-:Y:S01]  /*4910*/  @!P1 IADD3 R6, P0, PT, R16, 0x580, RZ ;  /* 0x0000058010069810 */ /* 0x000fe20007f1e0ff */
[----:B------:R-:W-:Y:S01]  /*4920*/  VOTEU.ALL UP0, P1 ;  /* 0x0000000000ff7886 */ /* 0x000fe20000800000 */
[----:B------:R-:W-:Y:S01]  /*4930*/  UMOV UR6, 0x0 ;  /* 0x0000000000067882 */ /* 0x000fe20000000000 */
[----:B------:R-:W-:Y:S01]  /*4940*/  UMOV UR7, 0x10000000 ;  /* 0x1000000000077882 */ /* 0x000fe20000000000 */
[----:B------:R-:W-:Y:S01]  /*4950*/  @!P1 R2UR UR5, R6 ;  /* 0x00000000060592ca */ /* 0x000fe200000e0000 */
[----:B--2---:R-:W-:Y:S01]  /*4960*/  @!P1 IMAD.X R0, RZ, RZ, R17, P0 ;  /* 0x000000ffff009224 */ /* 0x004fe200000e0611 */
[----:B------:R-:W-:Y:S01]  /*4970*/  @!UP0 UIADD3 UR10, UPT, UPT, UR18, 0x40, URZ ;  /* 0x00000040120a8890 */ /* 0x000fe2000fffe0ff */
[----:B------:R-:W-:Y:S01]  /*4980*/  ISETP.NE.AND P0, PT, R14, 0x2, PT ;  /* 0x000000020e00780c */ /* 0x000fe20003f05270 */
[----:B------:R-:W-:Y:S01]  /*4990*/  @!UP0 UIADD3 UR8, UPT, UPT, UR21, 0x1200, URZ ;  /* 0x0000120015088890 */ /* 0x000fe2000fffe0ff */
[----:B------:R-:W-:Y:S01]  /*49a0*/  LOP3.LUT R15, R15, 0x1, RZ, 0x3c, !PT ;  /* 0x000000010f0f7812 */ /* 0x000fe200078e3cff */
[----:B------:R-:W-:Y:S01]  /*49b0*/  @!UP0 UIADD3 UR9, UPT, UPT, UR21, 0x58, URZ ;  /* 0x0000005815098890 */ /* 0x000fe2000fffe0ff */
[----:B------:R-:W-:Y:S01]  /*49c0*/  @!P1 R2UR UR4, R0 ;  /* 0x00000000000492ca */ /* 0x000fe200000e0000 */
[----:B------:R-:W-:Y:S01]  /*49d0*/  VOTEU.ALL UP0, P1 ;  /* 0x0000000000ff7886 */ /* 0x000fe20000800000 */
[----:B------:R-:W-:Y:S01]  /*49e0*/  UMOV UR11, UR19 ;  /* 0x00000013000b7c82 */ /* 0x000fe20008000000 */
[----:B------:R-:W-:Y:S01]  /*49f0*/  UMOV UR12, UR36 ;  /* 0x00000024000c7c82 */ /* 0x000fe20008000000 */
[----:B------:R-:W-:Y:S01]  /*4a00*/  SEL R0, RZ, 0x1, P0 ;  /* 0x00000001ff007807 */ /* 0x000fe20000000000 */
[----:B------:R-:W-:Y:S01]  /*4a10*/  UIADD3 UR20, UPT, UPT, UR13, UR59, URZ ;  /* 0x0000003b0d147290 */ /* 0x000fe2000fffe0ff */
[----:B------:R-:W-:Y:S01]  /*4a20*/  IMAD.U32 R8, RZ, RZ, UR5 ;  /* 0x00000005ff087e24 */ /* 0x000fe2000f8e00ff */
[----:B------:R-:W-:Y:S01]  /*4a30*/  SEL R14, R14, RZ, P0 ;  /* 0x000000ff0e0e7207 */ /* 0x000fe20000000000 */
[----:B------:R-:W-:Y:S01]  /*4a40*/  UIADD3 UR16, UPT, UPT, UR14, UR62, URZ ;  /* 0x0000003e0e107290 */ /* 0x000fe2000fffe0ff */
[----:B------:R-:W-:Y:S01]  /*4a50*/  LOP3.LUT R13, R13, R0, RZ, 0x3c, !PT ;  /* 0x000000000d0d7212 */ /* 0x000fe200078e3cff */
[----:B------:R-:W-:Y:S01]  /*4a60*/  UPLOP3.LUT UP3, UPT, UPT, UPT, UPT, 0x80, 0x8 ;  /* 0x000000000008789c */ /* 0x000fe20003f6f070 */
[----:B------:R-:W-:Y:S02]  /*4a70*/  UMOV UR36, UR26 ;  /* 0x0000001a00247c82 */ /* 0x000fe40008000000 */
[----:B------:R-:W-:Y:S01]  /*4a80*/  IMAD.U32 R9, RZ, RZ, UR4 ;  /* 0x00000004ff097e24 */ /* 0x000fe2000f8e00ff */
[----:B------:R-:W-:Y:S04]  /*4a90*/  @!P1 R2UR UR4, R8 ;  /* 0x00000000080492ca */ /* 0x000fe800000e0000 */
[----:B------:R-:W-:Y:S11]  /*4aa0*/  @!P1 R2UR UR5, R9 ;  /* 0x00000000090592ca */ /* 0x000ff600000e0000 */
[----:B------:R-:W-:Y:S02]  /*4ab0*/  @!UPT UIADD3 URZ, UPT, UPT, URZ, URZ, URZ ;  /* 0x000000fffffff290 */ /* 0x000fe4000fffe0ff */
[----:B------:R2:W-:Y:S01]  /*4ac0*/  @!UP0 UTMALDG.3D [UR8], [UR4], desc[UR6] ;  /* 0x00000608040085b4 */ /* 0x0005e20008011000 */
[----:B------:R2:W-:Y:S01]  /*4ad0*/  @!P1 SYNCS.ARRIVE.TRANS64.RED.A0TR RZ, [UR21+0x58], R7 ;  /* 0x00005807ffff99a7 */ /* 0x0005e20008300415 */
[----:B------:R-:W-:Y:S01]  /*4ae0*/  SYNCS.ARRIVE.TRANS64.RED.A1T0 RZ, [UR33], RZ ;  /* 0x000000ffffff79a7 */ /* 0x000fe20008100421 */
[----:B------:R-:W-:Y:S05]  /*4af0*/  BRA.U UP1, `(.L_x_84) ;  /* 0xfffffff5012c7547 */ /* 0x000fea000b83ffff */
[----:B------:R-:W-:-:S04]  /*4b00*/  SHF.L.U32 R3, R15, 0x1f, RZ ;  /* 0x0000001f0f037819 */ /* 0x000fc800000006ff */
[----:B------:R-:W3:Y:S02]  /*4b10*/  SYNCS.PHASECHK.TRANS64.TRYWAIT P0, [UR21+0x60], R3 ;  /* 0x00006003ff0075a7 */ /* 0x000ee40008001115 */
[----:B---3--:R-:W-:Y:S05]  /*4b20*/  @!P0 BRA `(.L_x_85) ;  /* 0x0000003400448947 */ /* 0x008fea0003800000 */
.L_x_149:
[----:B---3--:R-:W-:-:S07]  /*4b30*/  MOV R0, UR21 ;  /* 0x0000001500007c02 */ /* 0x008fce0008000f00 */
.L_x_86:
[----:B---3--:R-:W-:-:S04]  /*4b40*/  SHF.L.U32 R3, R15, 0x1f, RZ ;  /* 0x0000001f0f037819 */ /* 0x008fc800000006ff */
[----:B------:R3:W4:Y:S03]  /*4b50*/  SYNCS.PHASECHK.TRANS64.TRYWAIT P0, [R0+URZ+0x68], R3 ;  /* 0x00006803000075a7 */ /* 0x00072600080011ff */
[----:B----4-:R-:W-:Y:S05]  /*4b60*/  @!P0 NANOSLEEP.SYNCS 0x989680 ;  /* 0x009896800000895d */ /* 0x010fea0003900000 */
[----:B------:R-:W4:Y:S02]  /*4b70*/  @!P0 SYNCS.PHASECHK.TRANS64 P0, [R0+URZ+0x68], R3 ;  /* 0x00006803000085a7 */ /* 0x000f2400080010ff */
[----:B-12-4-:R-:W-:Y:S05]  /*4b80*/  @P0 EXIT ;  /* 0x000000000000094d */ /* 0x016fea0003800000 */
[----:B------:R-:W-:Y:S05]  /*4b90*/  BRA `(.L_x_86) ;  /* 0xfffffffc00e87947 */ /* 0x000fea000383ffff */
.L_x_75:
[----:B------:R-:W-:-:S06]  /*4ba0*/  UISETP.GE.AND UP0, UPT, UR17, 0x4, UPT ;  /* 0x000000041100788c */ /* 0x000fcc000bf06270 */
[----:B------:R-:W-:-:S13]  /*4bb0*/  PLOP3.LUT P0, PT, PT, PT, UP0, 0x80, 0x8 ;  /* 0x000000000008781c */ /* 0x000fda0003f0f008 */
[----:B------:R-:W-:Y:S05]  /*4bc0*/  @!P0 EXIT ;  /* 0x000000000000894d */ /* 0x000fea0003800000 */
[----:B------:R-:W1:Y:S08]  /*4bd0*/  S2UR UR4, SR_CgaCtaId ;  /* 0x00000000000479c3 */ /* 0x000e700000008800 */
[----:B------:R-:W-:Y:S01]  /*4be0*/  BAR.SYNC.DEFER_BLOCKING 0x6, 0xa0 ;  /* 0x0182800000007b1d */ /* 0x000fe20000010000 */
[C---:B------:R-:W-:Y:S01]  /*4bf0*/  IMAD.SHL.U32 R7, R93.reuse, 0x40, RZ ;  /* 0x000000405d077824 */ /* 0x040fe200078e00ff */
[C---:B------:R-:W-:Y:S01]  /*4c00*/  LOP3.LUT R95, R93.reuse, 0x60, RZ, 0xc0, !PT ;  /* 0x000000605d5f7812 */ /* 0x040fe200078ec0ff */
[----:B------:R-:W-:-:S02]  /*4c10*/  IMAD.SHL.U32 R4, R93, 0x20, RZ ;  /* 0x000000205d047824 */ /* 0x000fc400078e00ff */
[----:B------:R-:W-:Y:S02]  /*4c20*/  HFMA2 R36, -RZ, RZ, 0, 0 ;  /* 0x00000000ff247431 */ /* 0x000fe400000001ff */
[----:B------:R-:W-:Y:S01]  /*4c30*/  IMAD.SHL.U32 R6, R93, 0x2, RZ ;  /* 0x000000025d067824 */ /* 0x000fe200078e00ff */
[----:B------:R-:W-:Y:S01]  /*4c40*/  UMOV UR44, 0x400 ;  /* 0x00000400002c7882 */ /* 0x000fe20000000000 */
[----:B------:R-:W2:Y:S01]  /*4c50*/  LDC.64 R82, c[0x0][0x8b0] ;  /* 0x00022c00ff527b82 */ /* 0x000ea20000000a00 */
[----:B------:R-:W-:Y:S01]  /*4c60*/  LOP3.LUT R5, R7, 0x180, RZ, 0xc0, !PT ;  /* 0x0000018007057812 */ /* 0x000fe200078ec0ff */
[----:B------:R-:W-:Y:S01]  /*4c70*/  IMAD.U32 R37, R93, 0x10000, RZ ;  /* 0x000100005d257824 */ /* 0x000fe200078e00ff */
[----:B------:R-:W-:Y:S01]  /*4c80*/  LOP3.LUT R4, R4, 0xc00, RZ, 0xc0, !PT ;  /* 0x00000c0004047812 */ /* 0x000fe200078ec0ff */
[----:B------:R-:W-:Y:S01]  /*4c90*/  IMAD.MOV.U32 R92, RZ, RZ, RZ ;  /* 0x000000ffff5c7224 */ /* 0x000fe200078e00ff */
[----:B------:R-:W-:Y:S01]  /*4ca0*/  LOP3.LUT R6, R5, 0x20, R6, 0xf8, !PT ;  /* 0x0000002005067812 */ /* 0x000fe200078ef806 */
[----:B------:R-:W-:Y:S01]  /*4cb0*/  IMAD.SHL.U32 R5, R93, 0x8, RZ ;  /* 0x000000085d057824 */ /* 0x000fe200078e00ff */
[----:B------:R-:W-:Y:S01]  /*4cc0*/  LOP3.LUT R4, R4, 0x40, R7, 0xf8, !PT ;  /* 0x0000004004047812 */ /* 0x000fe200078ef807 */
[----:B------:R-:W3:Y:S01]  /*4cd0*/  LDC.64 R80, c[0x0][0x8a8] ;  /* 0x00022a00ff507b82 */ /* 0x000ee20000000a00 */
[----:B------:R-:W-:Y:S01]  /*4ce0*/  LOP3.LUT R37, R37, 0x600000, RZ, 0xc0, !PT ;  /* 0x0060000025257812 */ /* 0x000fe200078ec0ff */
[----:B------:R-:W-:Y:S01]  /*4cf0*/  IMAD.MOV.U32 R87, RZ, RZ, RZ ;  /* 0x000000ffff577224 */ /* 0x000fe200078e00ff */
[----:B------:R-:W-:-:S02]  /*4d00*/  LOP3.LUT R5, R6, 0x30, R5, 0x78, !PT ;  /* 0x0000003006057812 */ /* 0x000fc400078e7805 */
[----:B------:R-:W-:Y:S02]  /*4d10*/  CS2R R90, SRZ ;  /* 0x00000000005a7805 */ /* 0x000fe4000001ff00 */
[----:B------:R-:W-:Y:S01]  /*4d20*/  LOP3.LUT R4, R4, 0x200, R7, 0xf8, !PT ;  /* 0x0000020004047812 */ /* 0x000fe200078ef807 */
[----:B------:R-:W-:Y:S01]  /*4d30*/  IMAD.MOV.U32 R89, RZ, RZ, RZ ;  /* 0x000000ffff597224 */ /* 0x000fe200078e00ff */
[----:B------:R-:W-:Y:S01]  /*4d40*/  LOP3.LUT R93, R93, 0x2, RZ, 0xc0, !PT ;  /* 0x000000025d5d7812 */ /* 0x000fe200078ec0ff */
[----:B-1----:R-:W-:Y:S01]  /*4d50*/  ULEA UR44, UR4, UR44, 0x18 ;  /* 0x0000002c042c7291 */ /* 0x002fe2000f8ec0ff */
[----:B------:R-:W-:Y:S01]  /*4d60*/  LOP3.LUT R71, R4, R5, RZ, 0xfc, !PT ;  /* 0x0000000504477212 */ /* 0x000fe200078efcff */
[----:B------:R-:W1:Y:S01]  /*4d70*/  LDCU UR57, c[0x0][0x370] ;  /* 0x00006e00ff3977ac */ /* 0x000e620008000800 */
[----:B------:R-:W-:Y:S01]  /*4d80*/  IADD3 R88, PT, PT, -R93, RZ, RZ ;  /* 0x000000ff5d587210 */ /* 0x000fe20007ffe1ff */
[----:B------:R-:W-:Y:S01]  /*4d90*/  UIADD3 UR4, UPT, UPT, UR44, 0x2200, URZ ;  /* 0x000022002c047890 */ /* 0x000fe2000fffe0ff */
[----:B------:R-:W4:Y:S04]  /*4da0*/  LDCU UR43, c[0x0][0xb0c] ;  /* 0x00016180ff2b77ac */ /* 0x000f280008000800 */
[----:B------:R-:W1:Y:S01]  /*4db0*/  LDS R0, [UR44+0x130] ;  /* 0x0001302cff007984 */ /* 0x000e620008000800 */
[----:B------:R-:W-:Y:S01]  /*4dc0*/  IMAD.U32 R94, RZ, RZ, UR4 ;  /* 0x00000004ff5e7e24 */ /* 0x000fe2000f8e00ff */
[----:B------:R-:W1:Y:S01]  /*4dd0*/  LDCU UR39, c[0x0][0xb30] ;  /* 0x00016600ff2777ac */ /* 0x000e620008000800 */
[----:B------:R-:W1:Y:S01]  /*4de0*/  LDCU.64 UR46, c[0x0][0x888] ;  /* 0x00011100ff2e77ac */ /* 0x000e620008000a00 */
[----:B------:R-:W1:Y:S01]  /*4df0*/  LDCU.64 UR40, c[0x0][0xb28] ;  /* 0x00016500ff2877ac */ /* 0x000e620008000a00 */
[----:B------:R-:W1:Y:S01]  /*4e00*/  LDCU.64 UR60, c[0x0][0x890] ;  /* 0x00011200ff3c77ac */ /* 0x000e620008000a00 */
[----:B------:R-:W1:Y:S01]  /*4e10*/  LDCU.128 UR52, c[0x0][0xb10] ;  /* 0x00016200ff3477ac */ /* 0x000e620008000c00 */
[----:B------:R-:W1:Y:S01]  /*4e20*/  LDCU UR56, c[0x0][0x374] ;  /* 0x00006e80ff3877ac */ /* 0x000e620008000800 */
[----:B------:R-:W-:Y:S01]  /*4e30*/  UIADD3 UR63, UPT, UPT, UR44, 0x200, URZ ;  /* 0x000002002c3f7890 */ /* 0x000fe2000fffe0ff */
[----:B-1234-:R-:W-:-:S11]  /*4e40*/  IMAD.IADD R37, R0, 0x1, R37 ;  /* 0x0000000100257824 */ /* 0x01efd600078e0225 */
.L_x_112:
[----:B------:R-:W-:Y:S02]  /*4e50*/  LEA R3, R87, UR44, 0x3 ;  /* 0x0000002c57037c11 */ /* 0x000fe4000f8e18ff */
[----:B------:R-:W-:Y:S02]  /*4e60*/  SHF.L.U32 R0, R91, 0x1f, RZ ;  /* 0x0000001f5b007819 */ /* 0x000fe400000006ff */
[----:B------:R-:W-:Y:S02]  /*4e70*/  LEA R5, R87, UR44, 0x4 ;  /* 0x0000002c57057c11 */ /* 0x000fe4000f8e20ff */
[----:B-1----:R-:W1:Y:S02]  /*4e80*/  SYNCS.PHASECHK.TRANS64.TRYWAIT P0, [R3+URZ+0x80], R0 ;  /* 0x00008000030075a7 */ /* 0x002e6400080011ff */
[----:B-1----:R-:W-:Y:S05]  /*4e90*/  @!P0 BRA `(.L_x_87) ;  /* 0x0000003000808947 */ /* 0x002fea0003800000 */
.L_x_150:
        /* <DEDUP_REMOVED lines=8> */
[----:B--2---:R-:W-:Y:S11]  /*4f20*/  LOP3.LUT P0, RZ, R6, 0x1, RZ, 0xc0, !PT ;  /* 0x0000000106ff7812 */ /* 0x004ff6000780c0ff */
[----:B------:R-:W-:Y:S02]  /*4f30*/  @!UPT UIADD3 URZ, UPT, UPT, URZ, URZ, URZ ;  /* 0x000000fffffff290 */ /* 0x000fe4000fffe0ff */
[----:B---3--:R-:W-:Y:S01]  /*4f40*/  VOTEU.ANY UP1, P0 ;  /* 0x0000000000ff7886 */ /* 0x008fe20000020100 */
[----:B------:R-:W-:Y:S01]  /*4f50*/  PLOP3.LUT P0, PT, PT, PT, UP1, 0x80, 0x8 ;  /* 0x000000000008781c */ /* 0x000fe20003f0f018 */
[----:B------:R-:W-:Y:S11]  /*4f60*/  UP2UR UR45, UPR, URZ, 0x2 ;  /* 0x00000002ff2d7883 */ /* 0x000ff60008000000 */
[----:B------:R-:W-:Y:S01]  /*4f70*/  @!UPT UIADD3 URZ, UPT, UPT, URZ, URZ, URZ ;  /* 0x000000fffffff290 */ /* 0x000fe2000fffe0ff */
[----:B-1----:R-:W-:Y:S02]  /*4f80*/  @P0 SHF.R.U32.HI R0, RZ, 0x10, R5 ;  /* 0x00000010ff000819 */ /* 0x002fe40000011605 */
        /* <DEDUP_REMOVED lines=12> */
[----:B------:R-:W2:Y:S01]  /*5050*/  LDCU UR12, c[0x0][0xb20] ;  /* 0x00016400ff0c77ac */ /* 0x000ea20008000800 */
[----:B------:R-:W-:Y:S02]  /*5060*/  UIMAD.WIDE.U32 UR4, UR56, UR55, URZ ;  /* 0x00000037380472a5 */ /* 0x000fe4000f8e00ff */
[----:B------:R-:W-:Y:S02]  /*5070*/  UIMAD.WIDE.U32 UR6, UR57, UR52, URZ ;  /* 0x00000034390672a5 */ /* 0x000fe4000f8e00ff */
[----:B------:R-:W-:Y:S02]  /*5080*/  UISETP.NE.AND UP0, UPT, UR54, 0x1, UPT ;  /* 0x000000013600788c */ /* 0x000fe4000bf05270 */
[----:B------:R-:W-:Y:S02]  /*5090*/  UIMAD.WIDE.U32 UR8, UR37, UR55, URZ ;  /* 0x00000037250872a5 */ /* 0x000fe4000f8e00ff */
[----:B------:R-:W-:Y:S02]  /*50a0*/  UIMAD.WIDE.U32 UR10, UR38, UR52, URZ ;  /* 0x00000034260a72a5 */ /* 0x000fe4000f8e00ff */
[----:B------:R-:W-:Y:S02]  /*50b0*/  UISETP.NE.AND UP1, UPT, UR43, 0x1, UPT ;  /* 0x000000012b00788c */ /* 0x000fe4000bf25270 */
[----:B------:R-:W-:Y:S01]  /*50c0*/  UISETP.NE.AND UP2, UPT, UR42, 0x1, UPT ;  /* 0x000000012a00788c */ /* 0x000fe2000bf45270 */
[----:B------:R-:W-:Y:S02]  /*50d0*/  UMOV UR4, UR5 ;  /* 0x0000000500047c82 */ /* 0x000fe40008000000 */
[----:B--2---:R-:W-:Y:S03]  /*50e0*/  USHF.R.U32.HI UR5, URZ, UR12, UR4 ;  /* 0x0000000cff057299 */ /* 0x004fe60008011604 */
[----:B------:R-:W-:Y:S02]  /*50f0*/  UMOV UR4, UR7 ;  /* 0x0000000700047c82 */ /* 0x000fe40008000000 */
[----:B------:R-:W-:Y:S02]  /*5100*/  USHF.R.U32.HI UR7, URZ, UR53, UR4 ;  /* 0x00000035ff077299 */ /* 0x000fe40008011604 */
[----:B------:R-:W-:Y:S02]  /*5110*/  USEL UR4, UR56, UR5, !UP0 ;  /* 0x0000000538047287 */ /* 0x000fe4000c000000 */
[----:B------:R-:W-:Y:S01]  /*5120*/  USEL UR7, UR57, UR7, !UP1 ;  /* 0x0000000739077287 */ /* 0x000fe2000c800000 */
[----:B------:R-:W-:Y:S01]  /*5130*/  UMOV UR5, UR9 ;  /* 0x0000000900057c82 */ /* 0x000fe20008000000 */
[----:B------:R-:W-:Y:S02]  /*5140*/  UIMAD.WIDE.U32 UR8, UR4, UR40, URZ ;  /* 0x00000028040872a5 */ /* 0x000fe4000f8e00ff */
[----:B------:R-:W-:Y:S03]  /*5150*/  USHF.R.U32.HI UR6, URZ, UR12, UR5 ;  /* 0x0000000cff067299 */ /* 0x000fe60008011605 */
[----:B------:R-:W-:Y:S01]  /*5160*/  UMOV UR5, UR11 ;  /* 0x0000000b00057c82 */ /* 0x000fe20008000000 */
[----:B------:R-:W-:Y:S02]  /*5170*/  UIMAD.WIDE.U32 UR10, UR7, UR40, URZ ;  /* 0x00000028070a72a5 */ /* 0x000fe4000f8e00ff */
[----:B------:R-:W-:Y:S02]  /*5180*/  USHF.R.U32.HI UR12, URZ, UR53, UR5 ;  /* 0x00000035ff0c7299 */ /* 0x000fe40008011605 */
[----:B------:R-:W-:Y:S01]  /*5190*/  USEL UR6, UR37, UR6, !UP0 ;  /* 0x0000000625067287 */ /* 0x000fe2000c000000 */
[----:B------:R-:W-:Y:S02]  /*51a0*/  UMOV UR5, UR9 ;  /* 0x0000000900057c82 */ /* 0x000fe40008000000 */
[----:B------:R-:W-:Y:S01]  /*51b0*/  UMOV UR10, UR11 ;  /* 0x0000000b000a7c82 */ /* 0x000fe20008000000 */
[----:B------:R-:W-:Y:S02]  /*51c0*/  @UP2 USHF.R.U32.HI UR4, URZ, UR41, UR5 ;  /* 0x00000029ff042299 */ /* 0x000fe40008011605 */
[----:B------:R-:W-:Y:S02]  /*51d0*/  @UP2 USHF.R.U32.HI UR7, URZ, UR41, UR10 ;  /* 0x00000029ff072299 */ /* 0x000fe4000801160a */
[----:B------:R-:W-:Y:S02]  /*51e0*/  UIMAD UR4, UR42, UR4, URZ ;  /* 0x000000042a0472a4 */ /* 0x000fe4000f8e02ff */
[----:B------:R-:W-:Y:S02]  /*51f0*/  UIMAD.WIDE.U32 UR10, UR6, UR40, URZ ;  /* 0x00000028060a72a5 */ /* 0x000fe4000f8e00ff */
[----:B------:R-:W-:Y:S02]  /*5200*/  USEL UR5, UR38, UR12, !UP1 ;  /* 0x0000000c26057287 */ /* 0x000fe4000c800000 */
[----:B------:R-:W-:Y:S02]  /*5210*/  UIMAD UR8, UR42, UR7, URZ ;  /* 0x000000072a0872a4 */ /* 0x000fe4000f8e02ff */
[----:B------:R-:W-:Y:S03]  /*5220*/  UISETP.GE.AND UP0, UPT, UR6, UR4, UPT ;  /* 0x000000040600728c */ /* 0x000fe6000bf06270 */
[----:B------:R-:W-:Y:S01]  /*5230*/  UMOV UR4, UR11 ;  /* 0x0000000b00047c82 */ /* 0x000fe20008000000 */
[----:B------:R-:W-:Y:S02]  /*5240*/  UISETP.GE.OR UP0, UPT, UR5, UR8, UP0 ;  /* 0x000000080500728c */ /* 0x000fe40008706670 */
[----:B------:R-:W-:Y:S02]  /*5250*/  USHF.R.U32.HI UR4, URZ, UR41, UR4 ;  /* 0x00000029ff047299 */ /* 0x000fe40008011604 */
[----:B------:R-:W-:Y:S02]  /*5260*/  UIMAD.WIDE.U32 UR8, UR5, UR40, URZ ;  /* 0x00000028050872a5 */ /* 0x000fe4000f8e00ff */
[----:B------:R-:W-:Y:S02]  /*5270*/  USEL UR11, UR6, UR4, !UP2 ;  /* 0x00000004060b7287 */ /* 0x000fe4000d000000 */
[----:B------:R-:W-:Y:S02]  /*5280*/  UIADD3 UR8, UPT, UPT, -UR5, URZ, URZ ;  /* 0x000000ff05087290 */ /* 0x000fe4000fffe1ff */
[----:B------:R-:W-:Y:S01]  /*5290*/  UIADD3 UR10, UPT, UPT, -UR11, URZ, URZ ;  /* 0x000000ff0b0a7290 */ /* 0x000fe2000fffe1ff */
[----:B------:R-:W-:Y:S01]  /*52a0*/  @!UP0 UMOV UR4, UR9 ;  /* 0x0000000900048c82 */ /* 0x000fe20008000000 */
[----:B------:R-:W-:Y:S02]  /*52b0*/  UIADD3 UR9, UPT, UPT, -UR6, URZ, URZ ;  /* 0x000000ff06097290 */ /* 0x000fe4000fffe1ff */
[----:B------:R-:W-:Y:S02]  /*52c0*/  @!UP0 USHF.R.U32.HI UR4, URZ, UR41, UR4 ;  /* 0x00000029ff048299 */ /* 0x000fe40008011604 */
[----:B------:R-:W-:Y:S02]  /*52d0*/  UIMAD UR10, UR42, UR10, UR6 ;  /* 0x0000000a2a0a72a4 */ /* 0x000fe4000f8e0206 */
[----:B------:R-:W-:Y:S04]  /*52e0*/  @!UP0 USEL UR4, UR5, UR4, !UP2 ;  /* 0x0000000405048287 */ /* 0x000fe8000d000000 */
[----:B------:R-:W-:Y:S02]  /*52f0*/  @!UP0 UIMAD UR10, UR7, UR10, UR4 ;  /* 0x0000000a070a82a4 */ /* 0x000fe4000f8e0204 */
[----:B------:R-:W-:Y:S02]  /*5300*/  @!UP0 UIADD3 UR11, UPT, UPT, UR11, -UR4, URZ ;  /* 0x800000040b0b8290 */ /* 0x000fe4000fffe0ff */
[----:B------:R-:W-:Y:S02]  /*5310*/  UIMAD UR7, UR43, UR8, UR38 ;  /* 0x000000082b0772a4 */ /* 0x000fe4000f8e0226 */
[----:B------:R-:W-:Y:S02]  /*5320*/  @!UP0 UIMAD UR6, UR11, UR42, UR5 ;  /* 0x0000002a0b0682a4 */ /* 0x000fe4000f8e0205 */
[----:B------:R-:W-:Y:S01]  /*5330*/  UIMAD UR4, UR54, UR9, UR37 ;  /* 0x00000009360472a4 */ /* 0x000fe2000f8e0225 */
[----:B------:R-:W-:Y:S02]  /*5340*/  @!UP0 UMOV UR5, UR10 ;  /* 0x0000000a00058c82 */ /* 0x000fe40008000000 */
[----:B------:R-:W-:Y:S02]  /*5350*/  UIMAD UR38, UR5, UR43, UR7 ;  /* 0x0000002b052672a4 */ /* 0x000fe4000f8e0207 */
[----:B------:R-:W-:Y:S11]  /*5360*/  UIMAD UR37, UR6, UR54, UR4 ;  /* 0x00000036062572a4 */ /* 0x000ff6000f8e0204 */
[----:B------:R-:W-:Y:S01]  /*5370*/  @!UPT UIADD3 URZ, UPT, UPT, URZ, URZ, URZ ;  /* 0x000000fffffff290 */ /* 0x000fe2000fffe0ff */
.L_x_88:
[----:B------:R-:W-:Y:S01]  /*5380*/  UISETP.NE.AND UP0, UPT, UR39, 0x1, UPT ;  /* 0x000000012700788c */ /* 0x000fe2000bf05270 */
[----:B------:R-:W-:Y:S01]  /*5390*/  IADD3 R87, PT, PT, R87, 0x1, RZ ;  /* 0x0000000157577810 */ /* 0x000fe20007ffe0ff */
[----:B------:R-:W-:Y:S02]  /*53a0*/  USHF.L.U32 UR50, UR16, 0x6, URZ ;  /* 0x0000000610327899 */ /* 0x000fe400080006ff */
[----:B------:R-:W-:Y:S07]  /*53b0*/  USHF.L.U32 UR49, UR20, 0x7, URZ ;  /* 0x0000000714317899 */ /* 0x000fee00080006ff */
[----:B------:R-:W2:Y:S01]  /*53c0*/  @!UP0 LDCU.128 UR12, c[0x0][0xb10] ;  /* 0x00016200ff0c87ac */ /* 0x000ea20008000c00 */
[----:B------:R-:W3:Y:S01]  /*53d0*/  @!UP0 LDCU UR5, c[0x0][0xb0c] ;  /* 0x00016180ff0587ac */ /* 0x000ee20008000800 */
[----:B------:R-:W4:Y:S01]  /*53e0*/  @!UP0 LDCU UR10, c[0x0][0xb20] ;  /* 0x00016400ff0a87ac */ /* 0x000f220008000800 */
[----:B--2---:R-:W-:Y:S02]  /*53f0*/  UIMAD.WIDE.U32 UR8, UR38, UR12, URZ ;  /* 0x0000000c260872a5 */ /* 0x004fe4000f8e00ff */
[----:B------:R-:W-:Y:S02]  /*5400*/  UIMAD.WIDE.U32 UR6, UR37, UR15, URZ ;  /* 0x0000000f250672a5 */ /* 0x000fe4000f8e00ff */
[----:B------:R-:W-:Y:S03]  /*5410*/  @!UP0 UISETP.NE.AND UP1, UPT, UR14, 0x1, UPT ;  /* 0x000000010e00888c */ /* 0x000fe6000bf25270 */
[----:B------:R-:W-:Y:S01]  /*5420*/  @!UP0 UMOV UR4, UR9 ;  /* 0x0000000900048c82 */ /* 0x000fe20008000000 */
[----:B---3--:R-:W-:Y:S02]  /*5430*/  @!UP0 UISETP.NE.AND UP2, UPT, UR5, 0x1, UPT ;  /* 0x000000010500888c */ /* 0x008fe4000bf45270 */
[----:B------:R-:W-:Y:S01]  /*5440*/  @!UP0 USHF.R.U32.HI UR4, URZ, UR13, UR4 ;  /* 0x0000000dff048299 */ /* 0x000fe20008011604 */
[----:B------:R-:W-:Y:S02]  /*5450*/  @!UP0 UMOV UR6, UR7 ;  /* 0x0000000700068c82 */ /* 0x000fe40008000000 */
[----:B----4-:R-:W-:Y:S02]  /*5460*/  @!UP0 USHF.R.U32.HI UR6, URZ, UR10, UR6 ;  /* 0x0000000aff068299 */ /* 0x010fe40008011606 */
[----:B------:R-:W-:Y:S02]  /*5470*/  @!UP0 USEL UR7, UR38, UR4, !UP2 ;  /* 0x0000000426078287 */ /* 0x000fe4000d000000 */
[----:B------:R-:W-:Y:S04]  /*5480*/  @!UP0 USEL UR6, UR37, UR6, !UP1 ;  /* 0x0000000625068287 */ /* 0x000fe8000c800000 */
[----:B------:R-:W-:Y:S02]  /*5490*/  @!UP0 UIADD3 UR4, UPT, UPT, -UR7, UR6, URZ ;  /* 0x0000000607048290 */ /* 0x000fe4000fffe1ff */
[----:B------:R-:W-:Y:S02]  /*54a0*/  @!UP0 UIADD3 UR6, UPT, UPT, UR7, -UR6, URZ ;  /* 0x8000000607068290 */ /* 0x000fe4000fffe0ff */
[----:B------:R-:W-:Y:S02]  /*54b0*/  @!UP0 UIMAD UR38, UR4, UR5, UR38 ;  /* 0x00000005042682a4 */ /* 0x000fe4000f8e0226 */
[----:B------:R-:W-:Y:S02]  /*54c0*/  @!UP0 UIMAD UR37, UR6, UR14, UR37 ;  /* 0x0000000e062582a4 */ /* 0x000fe4000f8e0225 */
[----:B------:R-:W-:Y:S09]  /*54d0*/  ULOP3.LUT UP0, URZ, UR63, 0x1b0, URZ, 0xc0, !UPT ;  /* 0x000001b03fff7892 */ /* 0x000ff2000f80c0ff */
[----:B------:R-:W-:Y:S05]  /*54e0*/  BRA.U !UP0, `(.L_x_89) ;  /* 0x0000000108407547 */ /* 0x000fea000b800000 */
[----:B------:R-:W2:Y:S01]  /*54f0*/  LDCU.64 UR8, c[0x4][0x80] ;  /* 0x01001000ff0877ac */ /* 0x000ea20008000a00 */
[----:B------:R-:W-:Y:S01]  /*5500*/  MOV R3, 0x0 ;  /* 0x0000000000037802 */ /* 0x000fe20000000f00 */
[----:B------:R-:W-:Y:S02]  /*5510*/  HFMA2 R12, -RZ, RZ, 0, 5.9604644775390625e-08 ;  /* 0x00000001ff0c7431 */ /* 0x000fe400000001ff */
[----:B------:R-:W-:Y:S02]  /*5520*/  IMAD.MOV.U32 R8, RZ, RZ, 0x70 ;  /* 0x00000070ff087424 */ /* 0x000fe400078e00ff */
[----:B------:R-:W-:Y:S01]  /*5530*/  IMAD.MOV.U32 R13, RZ, RZ, RZ ;  /* 0x000000ffff0d7224 */ /* 0x000fe200078e00ff */
[----:B------:R-:W3:Y:S01]  /*5540*/  LDCU.64 UR6, c[0x4][0x88] ;  /* 0x01001100ff0677ac */ /* 0x000ee20008000a00 */
[----:B------:R-:W4:Y:S01]  /*5550*/  LDC.64 R2, c[0x4][R3] ;  /* 0x0100000003027b82 */ /* 0x000f220000000a00 */
[----:B------:R-:W1:Y:S01]  /*5560*/  LDCU.64 UR4, c[0x4][0x8] ;  /* 0x01000100ff0477ac */ /* 0x000e620008000a00 */
[----:B--2---:R-:W-:Y:S01]  /*5570*/  MOV R5, UR9 ;  /* 0x0000000900057c02 */ /* 0x004fe20008000f00 */
[----:B------:R-:W-:Y:S01]  /*5580*/  IMAD.U32 R4, RZ, RZ, UR8 ;  /* 0x00000008ff047e24 */ /* 0x000fe2000f8e00ff */
[----:B---3--:R-:W-:Y:S01]  /*5590*/  MOV R7, UR7 ;  /* 0x0000000700077c02 */ /* 0x008fe20008000f00 */
[----:B------:R-:W-:Y:S01]  /*55a0*/  IMAD.U32 R6, RZ, RZ, UR6 ;  /* 0x00000006ff067e24 */ /* 0x000fe2000f8e00ff */
[----:B-1----:R-:W-:Y:S01]  /*55b0*/  MOV R11, UR5 ;  /* 0x00000005000b7c02 */ /* 0x002fe20008000f00 */
[----:B------:R-:W-:Y:S02]  /*55c0*/  IMAD.U32 R10, RZ, RZ, UR4 ;  /* 0x00000004ff0a7e24 */ /* 0x000fe4000f8e00ff */
[----:B------:R-:W-:Y:S07]  /*55d0*/  LEPC R20, `(.L_x_89) ;  /* 0x000000001014794e */ /* 0x000fee0000000000 */
[----:B----45:R-:W-:Y:S05]  /*55e0*/  CALL.ABS.NOINC R2 ;  /* 0x0000000002007343 */ /* 0x030fea0003c00000 */
.L_x_89:
[----:B------:R-:W-:Y:S01]  /*55f0*/  LOP3.LUT P0, RZ, R94, 0x1b0, RZ, 0xc0, !PT ;  /* 0x000001b05eff7812 */ /* 0x000fe2000780c0ff */
[----:B------:R-:W-:Y:S11]  /*5600*/  BSSY.RECONVERGENT B6, `(.L_x_90) ;  /* 0x0000013000067945 */ /* 0x000ff60003800200 */
[----:B------:R-:W-:Y:S01]  /*5610*/  @!UPT UIADD3 URZ, UPT, UPT, URZ, URZ, URZ ;  /* 0x000000fffffff290 */ /* 0x000fe2000fffe0ff */
[----:B------:R-:W-:Y:S05]  /*5620*/  @!P0 BRA `(.L_x_91) ;  /* 0x0000000000408947 */ /* 0x000fea0003800000 */
        /* <DEDUP_REMOVED lines=16> */
.L_x_91:
[----:B------:R-:W-:Y:S05]  /*5730*/  BSYNC.RECONVERGENT B6 ;  /* 0x0000000000067941 */ /* 0x000fea0003800200 */
.L_x_90:
[----:B------:R-:W-:Y:S01]  /*5740*/  R2UR UR4, R86 ;  /* 0x00000000560472ca */ /* 0x000fe200000e0000 */
[----:B------:R-:W-:Y:S01]  /*5750*/  UISETP.NE.U32.AND UP0, UPT, UR60, URZ, UPT ;  /* 0x000000ff3c00728c */ /* 0x000fe2000bf05070 */
[----:B------:R-:W-:Y:S02]  /*5760*/  ISETP.NE.U32.AND P4, PT, R82, RZ, PT ;  /* 0x000000ff5200720c */ /* 0x000fe40003f85070 */
[----:B------:R-:W-:Y:S01]  /*5770*/  ISETP.NE.U32.AND P2, PT, RZ, UR46, PT ;  /* 0x0000002eff007c0c */ /* 0x000fe2000bf45070 */
[----:B------:R-:W-:Y:S01]  /*5780*/  UISETP.NE.AND.EX UP1, UPT, UR61, URZ, UPT, UP0 ;  /* 0x000000ff3d00728c */ /* 0x000fe2000bf25300 */
[----:B------:R-:W-:Y:S01]  /*5790*/  ISETP.NE.AND.EX P4, PT, R83, RZ, PT, P4 ;  /* 0x000000ff5300720c */ /* 0x000fe20003f85340 */
[----:B------:R-:W-:Y:S01]  /*57a0*/  UPLOP3.LUT UP0, UPT, UPT, UPT, UPT, 0x40, 0x4 ;  /* 0x000000000004789c */ /* 0x000fe20003f0e870 */
[----:B------:R-:W-:Y:S05]  /*57b0*/  ISETP.NE.AND.EX P2, PT, RZ, UR47, PT, P2 ;  /* 0x0000002fff007c0c */ /* 0x000fea000bf45320 */
[----:B------:R-:W-:Y:S06]  /*57c0*/  UISETP.NE.AND UP2, UPT, UR4, URZ, UPT ;  /* 0x000000ff0400728c */ /* 0x000fec000bf45270 */
[----:B------:R-:W-:Y:S05]  /*57d0*/  PLOP3.LUT P1, PT, PT, PT, UP2, 0x80, 0x8 ;  /* 0x000000000008781c */ /* 0x000fea0003f2f028 */
[----:B------:R-:W-:Y:S06]  /*57e0*/  @UP2 UPLOP3.LUT UP0, UPT, UPT, UPT, UP1, 0x80, 0x8 ;  /* 0x000000000008289c */ /* 0x000fec0003f0f010 */
[----:B------:R-:W-:Y:S01]  /*57f0*/  PLOP3.LUT P0, PT, PT, PT, UP0, 0x80, 0x8 ;  /* 0x000000000008781c */ /* 0x000fe20003f0f008 */
[----:B------:R-:W-:Y:S01]  /*5800*/  @!UPT UIADD3 URZ, UPT, UPT, URZ, URZ, URZ ;  /* 0x000000fffffff290 */ /* 0x000fe2000fffe0ff */
[----:B------:R-:W-:Y:S11]  /*5810*/  BRA.U !UP1, `(.L_x_92) ;  /* 0x00000001093c7547 */ /* 0x000ff6000b800000 */
[----:B------:R-:W-:Y:S01]  /*5820*/  UISETP.NE.U32.AND UP0, UPT, UR46, URZ, UPT ;  /* 0x000000ff2e00728c */ /* 0x000fe2000bf05070 */
[----:B-1----:R-:W-:Y:S01]  /*5830*/  HFMA2 R0, -RZ, RZ, 0, 5.9604644775390625e-08 ;  /* 0x00000001ff007431 */ /* 0x002fe200000001ff */
[----:B------:R-:W1:Y:S01]  /*5840*/  LDCU.64 UR8, c[0x0][0x358] ;  /* 0x00006b00ff0877ac */ /* 0x000e620008000a00 */
[----:B------:R-:W-:Y:S01]  /*5850*/  IMAD.MOV.U32 R84, RZ, RZ, 0x1 ;  /* 0x00000001ff547424 */ /* 0x000fe200078e00ff */
[----:B------:R-:W-:Y:S06]  /*5860*/  UISETP.NE.AND.EX UP0, UPT, UR47, URZ, UPT, UP0 ;  /* 0x000000ff2f00728c */ /* 0x000fec000bf05300 */
[----:B------:R-:W-:Y:S05]  /*5870*/  PLOP3.LUT P3, PT, PT, PT, UP0, 0x80, 0x8 ;  /* 0x000000000008781c */ /* 0x000fea0003f6f008 */
[----:B------:R-:W2:Y:S01]  /*5880*/  @UP0 LDCU.64 UR4, c[0x0][0x888] ;  /* 0x00011100ff0407ac */ /* 0x000ea20008000a00 */
[----:B------:R-:W-:Y:S07]  /*5890*/  @UP0 UIMAD UR6, UR36, UR60, URZ ;  /* 0x0000003c240602a4 */ /* 0x000fee000f8e02ff */
[----:B------:R-:W-:Y:S01]  /*58a0*/  @!P3 PRMT R84, R0, 0x7610, R84 ;  /* 0x000076100054b816 */ /* 0x000fe20000000054 */
[----:B--2---:R-:W-:Y:S06]  /*58b0*/  @UP0 UIMAD.WIDE UR4, UR6, 0x4, UR4 ;  /* 0x00000004060408a5 */ /* 0x004fec000f8e0204 */
[----:B------:R-:W-:Y:S01]  /*58c0*/  IMAD.U32 R2, RZ, RZ, UR4 ;  /* 0x00000004ff027e24 */ /* 0x000fe2000f8e00ff */
[----:B------:R-:W-:Y:S04]  /*58d0*/  MOV R3, UR5 ;  /* 0x0000000500037c02 */ /* 0x000fe80008000f00 */
[----:B------:R-:W2:Y:S01]  /*58e0*/  @!UP0 LDCU UR4, c[0x0][0x880] ;  /* 0x00011000ff0487ac */ /* 0x000ea20008000800 */
[----:B-1---5:R3:W5:Y:S02]  /*58f0*/  @P3 LDG.E R41, desc[UR8][R2.64] ;  /* 0x0000000802293981 */ /* 0x022764000c1e1900 */
[----:B--23--:R-:W-:Y:S02]  /*5900*/  @!P3 IMAD.U32 R41, RZ, RZ, UR4 ;  /* 0x00000004ff29be24 */ /* 0x00cfe4000f8e00ff */
.L_x_92:
[----:B------:R-:W-:Y:S05]  /*5910*/  @!P4 BRA `(.L_x_93) ;  /* 0x000000000024c947 */ /* 0x000fea0003800000 */
[----:B------:R-:W-:Y:S01]  /*5920*/  ISETP.NE.U32.AND P3, PT, R80, RZ, PT ;  /* 0x000000ff5000720c */ /* 0x000fe20003f65070 */
[----:B------:R-:W2:Y:S03]  /*5930*/  LDCU.64 UR4, c[0x0][0x358] ;  /* 0x00006b00ff0477ac */ /* 0x000ea60008000a00 */
[----:B------:R-:W-:Y:S11]  /*5940*/  ISETP.NE.AND.EX P3, PT, R81, RZ, PT, P3 ;  /* 0x000000ff5100720c */ /* 0x000ff60003f65330 */
[----:B------:R-:W-:Y:S02]  /*5950*/  @!UPT UIADD3 URZ, UPT, UPT, URZ, URZ, URZ ;  /* 0x000000fffffff290 */ /* 0x000fe4000fffe0ff */
[----:B------:R-:W3:Y:S01]  /*5960*/  @P3 LDC.64 R2, c[0x0][0x8a8] ;  /* 0x00022a00ff023b82 */ /* 0x000ee20000000a00 */
[----:B-1----:R-:W-:Y:S04]  /*5970*/  @P3 IMAD R0, R82, UR36, RZ ;  /* 0x0000002452003c24 */ /* 0x002fe8000f8e02ff */
[----:B---3--:R-:W-:Y:S05]  /*5980*/  @P3 IMAD.WIDE R2, R0, 0x4, R2 ;  /* 0x0000000400023825 */ /* 0x008fea00078e0202 */
[----:B--2--5:R2:W5:Y:S02]  /*5990*/  @P3 LDG.E R38, desc[UR4][R2.64] ;  /* 0x0000000402263981 */ /* 0x024564000c1e1900 */
[----:B--2---:R-:W3:Y:S02]  /*59a0*/  @!P3 LDC R38, c[0x0][0x8a0] ;  /* 0x00022800ff26bb82 */ /* 0x004ee40000000800 */
.L_x_93:
[----:B-----5:R-:W-:Y:S01]  /*59b0*/  FSETP.NEU.AND P4, PT, R41, RZ, PT ;  /* 0x000000ff2900720b */ /* 0x020fe20003f8d000 */
[----:B------:R-:W-:Y:S01]  /*59c0*/  BSSY B1, `(.L_x_94) ;  /* 0x0000042000017945 */ /* 0x000fe20003800000 */
[----:B------:R-:W-:Y:S01]  /*59d0*/  SEL R5, RZ, 0xffffffff, P2 ;  /* 0xffffffffff057807 */ /* 0x000fe20001000000 */
[----:B------:R-:W-:Y:S01]  /*59e0*/  IMAD.MOV.U32 R102, RZ, RZ, 0x1 ;  /* 0x00000001ff667424 */ /* 0x000fe200078e00ff */
[----:B------:R-:W-:Y:S02]  /*59f0*/  LOP3.LUT P3, RZ, R84, 0xff, RZ, 0xc0, !PT ;  /* 0x000000ff54ff7812 */ /* 0x000fe4000786c0ff */
[----:B------:R-:W-:Y:S02]  /*5a00*/  CS2R R78, SRZ ;  /* 0x00000000004e7805 */ /* 0x000fe4000001ff00 */
[----:B------:R-:W-:Y:S02]  /*5a10*/  @P1 SEL R4, RZ, 0xffffffff, P4 ;  /* 0xffffffffff041807 */ /* 0x000fe40002000000 */
[----:B------:R-:W-:Y:S02]  /*5a20*/  CS2R R76, SRZ ;  /* 0x00000000004c7805 */ /* 0x000fe4000001ff00 */
[----:B------:R-:W-:Y:S02]  /*5a30*/  LEA R2, R90, UR44, 0x3 ;  /* 0x0000002c5a027c11 */ /* 0x000fe4000f8e18ff */
[----:B------:R-:W-:Y:S02]  /*5a40*/  CS2R R74, SRZ ;  /* 0x00000000004a7805 */ /* 0x000fe4000001ff00 */
[----:B------:R-:W-:Y:S02]  /*5a50*/  @P0 SEL R4, R5, R4, !P3 ;  /* 0x0000000405040207 */ /* 0x000fe40005800000 */
[----:B------:R-:W-:Y:S02]  /*5a60*/  CS2R R72, SRZ ;  /* 0x0000000000487805 */ /* 0x000fe4000001ff00 */
[----:B------:R-:W-:Y:S02]  /*5a70*/  LEA R100, R36, UR44, 0x3 ;  /* 0x0000002c24647c11 */ /* 0x000fe4000f8e18ff */
[----:B------:R-:W-:Y:S02]  /*5a80*/  @P1 LOP3.LUT R4, R4, 0x1, RZ, 0xc0, !PT ;  /* 0x0000000104041812 */ /* 0x000fe400078ec0ff */
[----:B------:R-:W-:Y:S02]  /*5a90*/  SHF.L.U32 R3, R92, 0x1f, RZ ;  /* 0x0000001f5c037819 */ /* 0x000fe400000006ff */
[----:B------:R-:W-:Y:S02]  /*5aa0*/  ISETP.NE.U32.OR P6, PT, R4, 0x1, !P1 ;  /* 0x000000010400780c */ /* 0x000fe40004fc5470 */
[----:B------:R-:W-:Y:S02]  /*5ab0*/  PLOP3.LUT P2, PT, PT, PT, UP1, 0x80, 0x8 ;  /* 0x000000000008781c */ /* 0x000fe40003f4f018 */
[C---:B------:R-:W-:Y:S02]  /*5ac0*/  LEA.HI R39, R36.reuse, R36, RZ, 0x1 ;  /* 0x0000002424277211 */ /* 0x040fe400078f08ff */
[----:B------:R-:W-:Y:S02]  /*5ad0*/  SEL R4, RZ, 0xffffffff, P4 ;  /* 0xffffffffff047807 */ /* 0x000fe40002000000 */
[----:B------:R-:W-:Y:S01]  /*5ae0*/  P2R R96, PR, RZ, 0x40 ;  /* 0x00000040ff607803 */ /* 0x000fe20000000000 */
[C---:B-1----:R-:W-:Y:S01]  /*5af0*/  IMAD.SHL.U32 R0, R39.reuse, 0x40, RZ ;  /* 0x0000004027007824 */ /* 0x042fe200078e00ff */
[----:B------:R-:W-:Y:S03]  /*5b00*/  LOP3.LUT R39, R39, 0xffe, RZ, 0xc0, !PT ;  /* 0x00000ffe27277812 */ /* 0x000fe600078ec0ff */
[----:B------:R-:W-:Y:S02]  /*5b10*/  @P6 SHF.L.U32 R7, R89, 0x1f, RZ ;  /* 0x0000001f59076819 */ /* 0x000fe400000006ff */
[----:B------:R-:W-:Y:S01]  /*5b20*/  @P2 SEL R4, R5, R4, !P3 ;  /* 0x0000000405042207 */ /* 0x000fe20005800000 */
[----:B------:R-:W-:Y:S01]  /*5b30*/  IMAD.IADD R39, R36, 0x1, -R39 ;  /* 0x0000000124277824 */ /* 0x000fe200078e0a27 */
[----:B------:R-:W1:Y:S01]  /*5b40*/  @P6 SYNCS.PHASECHK.TRANS64.TRYWAIT P1, [R2+URZ+0x50], R7 ;  /* 0x00005007020065a7 */ /* 0x000e6200080211ff */
[----:B------:R-:W-:Y:S02]  /*5b50*/  LOP3.LUT R0, R0, 0xffffff80, RZ, 0xc0, !PT ;  /* 0xffffff8000007812 */ /* 0x000fe400078ec0ff */
[----:B------:R-:W-:Y:S03]  /*5b60*/  LOP3.LUT R4, R4, 0x1, RZ, 0xc0, !PT ;  /* 0x0000000104047812 */ /* 0x000fe600078ec0ff */
[----:B------:R-:W-:Y:S01]  /*5b70*/  IMAD.IADD R0, R37, 0x1, R0 ;  /* 0x0000000125007824 */ /* 0x000fe200078e0200 */
[----:B------:R-:W-:Y:S03]  /*5b80*/  ISETP.NE.U32.AND P5, PT, R4, 0x1, PT ;  /* 0x000000010400780c */ /* 0x000fe60003fa5070 */
[----:B------:R-:W-:Y:S01]  /*5b90*/  IMAD R39, R39, 0x100000, R0 ;  /* 0x0010000027277824 */ /* 0x000fe200078e0200 */
[----:B------:R-:W-:Y:S01]  /*5ba0*/  P2R R103, PR, RZ, 0x20 ;  /* 0x00000020ff677803 */ /* 0x000fe20000000000 */
[----:B------:R2:W4:Y:S01]  /*5bb0*/  SYNCS.PHASECHK.TRANS64.TRYWAIT P0, [R100+URZ+0xa0], R3 ;  /* 0x0000a003640075a7 */ /* 0x00052200080011ff */
[----:B-1----:R-:W-:Y:S01]  /*5bc0*/  @P6 SEL R102, RZ, 0x1, !P1 ;  /* 0x00000001ff666807 */ /* 0x002fe20004800000 */
[----:B--2---:R-:W-:Y:S06]  /*5bd0*/  @!P6 BRA `(.L_x_95) ;  /* 0x000000000080e947 */ /* 0x004fec0003800000 */
[----:B------:R-:W-:Y:S01]  /*5be0*/  @P5 IMAD R6, R90, 0x1000, R71 ;  /* 0x000010005a065824 */ /* 0x000fe200078e0247 */
[----:B------:R-:W1:Y:S01]  /*5bf0*/  S2R R0, SR_CgaCtaId ;  /* 0x0000000000007919 */ /* 0x000e620000008800 */
[----:B------:R-:W-:Y:S01]  /*5c00*/  ISETP.NE.AND P1, PT, R102, RZ, PT ;  /* 0x000000ff6600720c */ /* 0x000fe20003f25270 */
[----:B------:R-:W-:Y:S01]  /*5c10*/  BSSY B0, `(.L_x_96) ;  /* 0x000000b000007945 */ /* 0x000fe20003800000 */
[----:B------:R-:W-:Y:S01]  /*5c20*/  @P5 VIADD R4, R6, UR44 ;  /* 0x0000002c06045c36 */ /* 0x000fe20008000000 */
[----:B------:R-:W-:Y:S02]  /*5c30*/  CS2R R74, SRZ ;  /* 0x00000000004a7805 */ /* 0x000fe4000001ff00 */
[----:B------:R-:W-:Y:S02]  /*5c40*/  CS2R R72, SRZ ;  /* 0x0000000000487805 */ /* 0x000fe4000001ff00 */
[----:B------:R-:W-:Y:S01]  /*5c50*/  CS2R R78, SRZ ;  /* 0x00000000004e7805 */ /* 0x000fe2000001ff00 */
[----:B------:R-:W-:Y:S01]  /*5c60*/  @P5 IMAD R4, R93, -0x10, R4 ;  /* 0xfffffff05d045824 */ /* 0x000fe200078e0204 */
[----:B------:R-:W-:Y:S04]  /*5c70*/  CS2R R76, SRZ ;  /* 0x00000000004c7805 */ /* 0x000fe8000001ff00 */
[----:B------:R-:W-:Y:S05]  /*5c80*/  @P1 BRA `(.L_x_97) ;  /* 0x00000000000c1947 */ /* 0x000fea0003800000 */
[----:B------:R-:W-:Y:S04]  /*5c90*/  SHF.L.U32 R5, R89, 0x1f, RZ ;  /* 0x0000001f59057819 */ /* 0x000fe800000006ff */
[----:B------:R-:W2:Y:S02]  /*5ca0*/  SYNCS.PHASECHK.TRANS64.TRYWAIT P1, [R2+URZ+0x50], R5 ;  /* 0x00005005020075a7 */ /* 0x000ea400080211ff */
[----:B--2---:R-:W-:Y:S05]  /*5cb0*/  @!P1 BRA `(.L_x_98) ;  /* 0x00000024000c9947 */ /* 0x004fea0003800000 */
.L_x_97:
[----:B------:R-:W-:Y:S05]  /*5cc0*/  BSYNC B0 ;  /* 0x0000000000007941 */ /* 0x000fea0003800000 */
.L_x_96:
[----:B------:R-:W-:Y:S01]  /*5cd0*/  ISETP.NE.AND P1, PT, R103, RZ, PT ;  /* 0x000000ff6700720c */ /* 0x000fe20003f25270 */
[----:B--2---:R-:W-:Y:S02]  /*5ce0*/  VIADD R5, R2, 0x60 ;  /* 0x0000006002057836 */ /* 0x004fe40000000000 */
[----:B------:R-:W-:Y:S03]  /*5cf0*/  VIADD R90, R90, 0x1 ;  /* 0x000000015a5a7836 */ /* 0x000fe60000000000 */
[----:B-1----:R-:W-:Y:S07]  /*5d00*/  PRMT R0, R0, 0x654, R5 ;  /* 0x0000065400007816 */ /* 0x002fee0000000005 */
[----:B------:R1:W2:Y:S04]  /*5d10*/  @P1 LDS.128 R72, [R6+UR44+0x200] ;  /* 0x0002002c06481984 */ /* 0x0002a80008000c00 */
[----:B------:R1:W1:Y:S01]  /*5d20*/  @P1 LDS.128 R76, [R4+0x210] ;  /* 0x00021000044c1984 */ /* 0x0002620000000c00 */
[C---:B------:R-:W-:Y:S01]  /*5d30*/  ISETP.NE.AND P1, PT, R90.reuse, 0x2, PT ;  /* 0x000000025a00780c */ /* 0x040fe20003f25270 */
[----:B------:R-:W-:Y:S01]  /*5d40*/  @!PT LDS RZ, [RZ] ;  /* 0x00000000fffff984 */ /* 0x000fe20000000800 */
[----:B------:R-:W-:Y:S01]  /*5d50*/  @!PT LDS RZ, [RZ] ;  /* 0x00000000fffff984 */ /* 0x000fe20000000800 */
[----:B------:R-:W-:Y:S01]  /*5d60*/  @!PT LDS RZ, [RZ] ;  /* 0x00000000fffff984 */ /* 0x000fe20000000800 */
[----:B------:R-:W-:Y:S01]  /*5d70*/  @!PT LDS RZ, [RZ] ;  /* 0x00000000fffff984 */ /* 0x000fe20000000800 */
[----:B------:R5:W-:Y:S06]  /*5d80*/  MEMBAR.ALL.CTA ;  /* 0x0000000000007992 */ /* 0x000bec0000008000 */
[----:B-----5:R-:W5:Y:S01]  /*5d90*/  FENCE.VIEW.ASYNC.S ;  /* 0x00000000000073c6 */ /* 0x020f620000000000 */
[----:B------:R-:W-:Y:S01]  /*5da0*/  SEL R90, R90, RZ, P1 ;  /* 0x000000ff5a5a7207 */ /* 0x000fe20000800000 */
[----:B-----5:R5:W-:Y:S02]  /*5db0*/  SYNCS.ARRIVE.TRANS64.RED.A1T0 RZ, [R0+URZ], RZ ;  /* 0x000000ff00ff79a7 */ /* 0x020be400081004ff */
[----:B-----5:R-:W-:Y:S04]  /*5dc0*/  SEL R0, RZ, 0x1, P1 ;  /* 0x00000001ff007807 */ /* 0x020fe80000800000 */
[----:B--2---:R-:W-:Y:S02]  /*5dd0*/  LOP3.LUT R89, R89, R0, RZ, 0x3c, !PT ;  /* 0x0000000059597212 */ /* 0x004fe400078e3cff */
.L_x_95:
[----:B------:R-:W-:Y:S05]  /*5de0*/  BSYNC B1 ;  /* 0x0000000000017941 */ /* 0x000fea0003800000 */
.L_x_94:
[----:B------:R-:W-:Y:S04]  /*5df0*/  SHF.R.U32.HI R0, RZ, 0x15, R39 ;  /* 0x00000015ff007819 */ /* 0x000fe80000011627 */
[----:B------:R-:W-:Y:S01]  /*5e00*/  LOP3.LUT P1, RZ, R0, 0x3, R85, 0x48, !PT ;  /* 0x0000000300ff7812 */ /* 0x000fe20007824855 */
[----:B------:R-:W-:Y:S01]  /*5e10*/  @!UPT UIADD3 URZ, UPT, UPT, URZ, URZ, URZ ;  /* 0x000000fffffff290 */ /* 0x000fe2000fffe0ff */
[----:B----4-:R-:W-:Y:S11]  /*5e20*/  @P0 BRA `(.L_x_99) ;  /* 0x0000000000080947 */ /* 0x010ff60003800000 */
[----:B------:R-:W2:Y:S02]  /*5e30*/  SYNCS.PHASECHK.TRANS64.TRYWAIT P0, [R100+URZ+0xa0], R3 ;  /* 0x0000a003640075a7 */ /* 0x000ea400080011ff */
[----:B--2---:R-:W-:Y:S05]  /*5e40*/  @!P0 BRA `(.L_x_100) ;  /* 0x0000002000bc8947 */ /* 0x004fea0003800000 */
.L_x_99:
[----:B------:R-:W-:Y:S05]  /*5e50*/  @!P1 BRA `(.L_x_101) ;  /* 0x0000000000409947 */ /* 0x000fea0003800000 */
[----:B------:R-:W4:Y:S01]  /*5e60*/  LDCU.64 UR8, c[0x4][0x70] ;  /* 0x01000e00ff0877ac */ /* 0x000f220008000a00 */
[----:B--2---:R-:W-:Y:S01]  /*5e70*/  MOV R3, 0x0 ;  /* 0x0000000000037802 */ /* 0x004fe20000000f00 */
[----:B------:R-:W-:Y:S02]  /*5e80*/  HFMA2 R12, -RZ, RZ, 0, 5.9604644775390625e-08 ;  /* 0x00000001ff0c7431 */ /* 0x000fe400000001ff */
[----:B------:R-:W-:Y:S02]  /*5e90*/  IMAD.MOV.U32 R8, RZ, RZ, 0x192 ;  /* 0x00000192ff087424 */ /* 0x000fe400078e00ff */
[----:B------:R-:W-:Y:S01]  /*5ea0*/  IMAD.MOV.U32 R13, RZ, RZ, RZ ;  /* 0x000000ffff0d7224 */ /* 0x000fe200078e00ff */
[----:B------:R-:W2:Y:S01]  /*5eb0*/  LDCU.64 UR6, c[0x4][0x78] ;  /* 0x01000f00ff0677ac */ /* 0x000ea20008000a00 */
[----:B------:R-:W3:Y:S01]  /*5ec0*/  LDC.64 R2, c[0x4][R3] ;  /* 0x0100000003027b82 */ /* 0x000ee20000000a00 */
[----:B------:R-:W5:Y:S01]  /*5ed0*/  LDCU.64 UR4, c[0x4][0x10] ;  /* 0x01000200ff0477ac */ /* 0x000f620008000a00 */
[----:B----4-:R-:W-:Y:S01]  /*5ee0*/  MOV R5, UR9 ;  /* 0x0000000900057c02 */ /* 0x010fe20008000f00 */
[----:B-1----:R-:W-:Y:S01]  /*5ef0*/  IMAD.U32 R4, RZ, RZ, UR8 ;  /* 0x00000008ff047e24 */ /* 0x002fe2000f8e00ff */
[----:B--2---:R-:W-:Y:S01]  /*5f00*/  MOV R7, UR7 ;  /* 0x0000000700077c02 */ /* 0x004fe20008000f00 */
[----:B------:R-:W-:Y:S01]  /*5f10*/  IMAD.U32 R6, RZ, RZ, UR6 ;  /* 0x00000006ff067e24 */ /* 0x000fe2000f8e00ff */
[----:B-----5:R-:W-:Y:S01]  /*5f20*/  MOV R11, UR5 ;  /* 0x00000005000b7c02 */ /* 0x020fe20008000f00 */
[----:B------:R-:W-:Y:S02]  /*5f30*/  IMAD.U32 R10, RZ, RZ, UR4 ;  /* 0x00000004ff0a7e24 */ /* 0x000fe4000f8e00ff */
[----:B------:R-:W-:Y:S07]  /*5f40*/  LEPC R20, `(.L_x_101) ;  /* 0x000000001014794e */ /* 0x000fee0000000000 */
[----:B---3--:R-:W-:Y:S05]  /*5f50*/  CALL.ABS.NOINC R2 ;  /* 0x0000000002007343 */ /* 0x008fea0003c00000 */
.L_x_101:
[-C--:B------:R-:W-:Y:S01]  /*5f60*/  F2FP.F16.E4M3.UNPACK_B R42, R72.reuse ;  /* 0x00000048ff2a723e */ /* 0x080fe200020006ff */
[----:B------:R-:W-:Y:S05]  /*5f70*/  WARPSYNC.ALL ;  /* 0x0000000000007948 */ /* 0x000fea0003800000 */
[----:B------:R-:W-:Y:S01]  /*5f80*/  R2UR UR4, R39 ;  /* 0x00000000270472ca */ /* 0x000fe200000e0000 */
[--C-:B------:R-:W-:Y:S01]  /*5f90*/  HADD2.F32 R40, -RZ, R42.reuse.H0_H0 ;  /* 0x2000002aff287230 */ /* 0x100fe20000004100 */
[----:B------:R-:W-:Y:S01]  /*5fa0*/  F2FP.F16.E4M3.UNPACK_B R43, R72.H1 ;  /* 0x00000048ff2b723e */ /* 0x000fe200030006ff */
[----:B------:R-:W-:Y:S01]  /*5fb0*/  HADD2.F32 R42, -RZ, R42.H1_H1 ;  /* 0x3000002aff2a7230 */ /* 0x000fe20000004100 */
[-C--:B------:R-:W-:Y:S01]  /*5fc0*/  F2FP.F16.E4M3.UNPACK_B R45, R73.reuse ;  /* 0x00000049ff2d723e */ /* 0x080fe200020006ff */
[----:B------:R-:W-:Y:S01]  /*5fd0*/  BSSY.RECONVERGENT B0, `(.L_x_102) ;  /* 0x0000099000007945 */ /* 0x000fe20003800200 */
[----:B------:R-:W-:Y:S01]  /*5fe0*/  F2FP.F16.E4M3.UNPACK_B R47, R73.H1 ;  /* 0x00000049ff2f723e */ /* 0x000fe200030006ff */
[--C-:B------:R-:W-:Y:S01]  /*5ff0*/  HADD2.F32 R44, -RZ, R43.reuse.H0_H0 ;  /* 0x2000002bff2c7230 */ /* 0x100fe20000004100 */
[-C--:B------:R-:W-:Y:S01]  /*6000*/  F2FP.F16.E4M3.UNPACK_B R49, R74.reuse ;  /* 0x0000004aff31723e */ /* 0x080fe200020006ff */
[----:B------:R-:W-:Y:S01]  /*6010*/  HADD2.F32 R46, -RZ, R43.H1_H1 ;  /* 0x3000002bff2e7230 */ /* 0x000fe20000004100 */
[----:B------:R-:W-:Y:S01]  /*6020*/  F2FP.F16.E4M3.UNPACK_B R51, R74.H1 ;  /* 0x0000004aff33723e */ /* 0x000fe200030006ff */
[--C-:B------:R-:W-:Y:S01]  /*6030*/  HADD2.F32 R43, -RZ, R45.reuse.H0_H0 ;  /* 0x2000002dff2b7230 */ /* 0x100fe20000004100 */
[-C--:B------:R-:W-:Y:S01]  /*6040*/  F2FP.F16.E4M3.UNPACK_B R53, R75.reuse ;  /* 0x0000004bff35723e */ /* 0x080fe200020006ff */
[----:B-1----:R-:W-:Y:S01]  /*6050*/  LDTM.16dp32bit_t0_t15.x32 R4, tmem[UR4] ;  /* 0x00000004000479ee */ /* 0x002fe20008a80000 */
[----:B------:R-:W3:Y:S01]  /*6060*/  LDTM.16dp32bit_t16_t31.x32 R4, tmem[UR4+0x20] ;  /* 0x00002004000479ee */ /* 0x000ee20008aa0000 */
[----:B------:R-:W-:Y:S01]  /*6070*/  ISETP.NE.AND P6, PT, R96, RZ, PT ;  /* 0x000000ff6000720c */ /* 0x000fe20003fc5270 */
[----:B------:R-:W-:Y:S01]  /*6080*/  HADD2.F32 R48, -RZ, R45.H1_H1 ;  /* 0x3000002dff307230 */ /* 0x000fe20000004100 */
[----:B------:R-:W-:Y:S01]  /*6090*/  IADD3 R109, PT, PT, R71, UR44, RZ ;  /* 0x0000002c476d7c10 */ /* 0x000fe2000fffe0ff */
[----:B------:R-:W-:Y:S01]  /*60a0*/  HADD2.F32 R52, -RZ, R49.H1_H1 ;  /* 0x30000031ff347230 */ /* 0x000fe20000004100 */
[----:B------:R-:W-:Y:S01]  /*60b0*/  SHF.L.U32 R108, R88, 0x4, RZ ;  /* 0x00000004586c7819 */ /* 0x000fe200000006ff */
[----:B------:R-:W-:Y:S01]  /*60c0*/  HADD2.F32 R56, -RZ, R53.H1_H1 ;  /* 0x30000035ff387230 */ /* 0x000fe20000004100 */
[----:B------:R-:W-:Y:S01]  /*60d0*/  F2FP.F16.E4M3.UNPACK_B R55, R75.H1 ;  /* 0x0000004bff37723e */ /* 0x000fe200030006ff */
[--C-:B------:R-:W-:Y:S01]  /*60e0*/  HADD2.F32 R45, -RZ, R47.reuse.H0_H0 ;  /* 0x2000002fff2d7230 */ /* 0x100fe20000004100 */
[----:B------:R-:W-:Y:S01]  /*60f0*/  IADD3 R101, PT, PT, R109, R108, RZ ;  /* 0x0000006c6d657210 */ /* 0x000fe20007ffe0ff */
[----:B------:R-:W-:Y:S01]  /*6100*/  HADD2.F32 R50, -RZ, R47.H1_H1 ;  /* 0x3000002fff327230 */ /* 0x000fe20000004100 */
[-C--:B------:R-:W-:Y:S01]  /*6110*/  F2FP.F16.E4M3.UNPACK_B R57, R76.reuse ;  /* 0x0000004cff39723e */ /* 0x080fe200020006ff */
[----:B------:R-:W-:Y:S01]  /*6120*/  HADD2.F32 R47, -RZ, R49.H0_H0 ;  /* 0x20000031ff2f7230 */ /* 0x000fe20000004100 */
[----:B------:R-:W-:Y:S01]  /*6130*/  F2FP.F16.E4M3.UNPACK_B R59, R76.H1 ;  /* 0x0000004cff3b723e */ /* 0x000fe200030006ff */
[----:B------:R-:W-:Y:S01]  /*6140*/  HADD2.F32 R49, -RZ, R51.H0_H0 ;  /* 0x20000033ff317230 */ /* 0x000fe20000004100 */
[-C--:B------:R-:W-:Y:S01]  /*6150*/  F2FP.F16.E4M3.UNPACK_B R61, R77.reuse ;  /* 0x0000004dff3d723e */ /* 0x080fe200020006ff */
[----:B------:R-:W-:Y:S01]  /*6160*/  HADD2.F32 R60, -RZ, R57.H1_H1 ;  /* 0x30000039ff3c7230 */ /* 0x000fe20000004100 */
[----:B------:R-:W-:Y:S01]  /*6170*/  F2FP.F16.E4M3.UNPACK_B R63, R77.H1 ;  /* 0x0000004dff3f723e */ /* 0x000fe200030006ff */
[----:B------:R-:W-:Y:S01]  /*6180*/  HADD2.F32 R54, -RZ, R51.H1_H1 ;  /* 0x30000033ff367230 */ /* 0x000fe20000004100 */
[-C--:B------:R-:W-:Y:S01]  /*6190*/  F2FP.F16.E4M3.UNPACK_B R65, R78.reuse ;  /* 0x0000004eff41723e */ /* 0x080fe200020006ff */
[----:B------:R-:W-:Y:S01]  /*61a0*/  HADD2.F32 R51, -RZ, R53.H0_H0 ;  /* 0x20000035ff337230 */ /* 0x000fe20000004100 */
[----:B------:R-:W-:Y:S01]  /*61b0*/  F2FP.F16.E4M3.UNPACK_B R67, R78.H1 ;  /* 0x0000004eff43723e */ /* 0x000fe200030006ff */
[----:B------:R-:W-:Y:S01]  /*61c0*/  HADD2.F32 R64, -RZ, R61.H1_H1 ;  /* 0x3000003dff407230 */ /* 0x000fe20000004100 */
[----:B------:R-:W-:Y:S01]  /*61d0*/  ISETP.NE.AND P0, PT, R95, RZ, PT ;  /* 0x000000ff5f00720c */ /* 0x000fe20003f05270 */
[C---:B---3--:R-:W-:Y:S01]  /*61e0*/  FMUL R0, R38.reuse, R4 ;  /* 0x0000000426007220 */ /* 0x048fe20000400000 */
[C---:B------:R-:W-:Y:S01]  /*61f0*/  FMUL R2, R38.reuse, R5 ;  /* 0x0000000526027220 */ /* 0x040fe20000400000 */
[C---:B------:R-:W-:Y:S01]  /*6200*/  FMUL R4, R38.reuse, R8 ;  /* 0x0000000826047220 */ /* 0x040fe20000400000 */
[C---:B------:R-:W-:Y:S01]  /*6210*/  FMUL R5, R38.reuse, R9 ;  /* 0x0000000926057220 */ /* 0x040fe20000400000 */
[C---:B------:R-:W-:Y:S01]  /*6220*/  FFMA R0, R41.reuse, R40, R0 ;  /* 0x0000002829007223 */ /* 0x040fe20000000000 */
[C---:B------:R-:W-:Y:S01]  /*6230*/  FFMA R2, R41.reuse, R42, R2 ;  /* 0x0000002a29027223 */ /* 0x040fe20000000002 */
[C---:B------:R-:W-:Y:S01]  /*6240*/  FMUL R8, R38.reuse, R12 ;  /* 0x0000000c26087220 */ /* 0x040fe20000400000 */
[C---:B------:R-:W-:Y:S01]  /*6250*/  FMUL R9, R38.reuse, R13 ;  /* 0x0000000d26097220 */ /* 0x040fe20000400000 */
[C---:B------:R-:W-:Y:S01]  /*6260*/  FMUL R12, R38.reuse, R16 ;  /* 0x00000010260c7220 */ /* 0x040fe20000400000 */
[C---:B------:R-:W-:Y:S01]  /*6270*/  FMUL R13, R38.reuse, R17 ;  /* 0x00000011260d7220 */ /* 0x040fe20000400000 */
[C---:B------:R-:W-:Y:S01]  /*6280*/  FMUL R16, R38.reuse, R20 ;  /* 0x0000001426107220 */ /* 0x040fe20000400000 */
[C---:B------:R-:W-:Y:S01]  /*6290*/  FMUL R17, R38.reuse, R21 ;  /* 0x0000001526117220 */ /* 0x040fe20000400000 */
[C---:B------:R-:W-:Y:S01]  /*62a0*/  FMUL R20, R38.reuse, R24 ;  /* 0x0000001826147220 */ /* 0x040fe20000400000 */
[C---:B------:R-:W-:Y:S01]  /*62b0*/  FMUL R21, R38.reuse, R25 ;  /* 0x0000001926157220 */ /* 0x040fe20000400000 */
[----:B------:R-:W-:Y:S02]  /*62c0*/  HADD2.F32 R68, -RZ, R65.H1_H1 ;  /* 0x30000041ff447230 */ /* 0x000fe40000004100 */
[C---:B------:R-:W-:Y:S01]  /*62d0*/  FMUL R24, R38.reuse, R28 ;  /* 0x0000001c26187220 */ /* 0x040fe20000400000 */
[C---:B------:R-:W-:Y:S01]  /*62e0*/  FMUL R25, R38.reuse, R29 ;  /* 0x0000001d26197220 */ /* 0x040fe20000400000 */
[C---:B------:R-:W-:Y:S01]  /*62f0*/  FMUL R28, R38.reuse, R32 ;  /* 0x00000020261c7220 */ /* 0x040fe20000400000 */
[C---:B------:R-:W-:Y:S01]  /*6300*/  FMUL R29, R38.reuse, R33 ;  /* 0x00000021261d7220 */ /* 0x040fe20000400000 */
[C---:B--2---:R-:W-:Y:S01]  /*6310*/  FMUL R3, R38.reuse, R6 ;  /* 0x0000000626037220 */ /* 0x044fe20000400000 */
[C---:B------:R-:W-:Y:S01]  /*6320*/  FMUL R7, R38.reuse, R7 ;  /* 0x0000000726077220 */ /* 0x040fe20000400000 */
[C---:B------:R-:W-:Y:S01]  /*6330*/  FMUL R6, R38.reuse, R10 ;  /* 0x0000000a26067220 */ /* 0x040fe20000400000 */
[C---:B------:R-:W-:Y:S01]  /*6340*/  FMUL R11, R38.reuse, R11 ;  /* 0x0000000b260b7220 */ /* 0x040fe20000400000 */
[C---:B------:R-:W-:Y:S01]  /*6350*/  FFMA R3, R41.reuse, R44, R3 ;  /* 0x0000002c29037223 */ /* 0x040fe20000000003 */
[C---:B------:R-:W-:Y:S01]  /*6360*/  FFMA R7, R41.reuse, R46, R7 ;  /* 0x0000002e29077223 */ /* 0x040fe20000000007 */
[C---:B------:R-:W-:Y:S01]  /*6370*/  FFMA R4, R41.reuse, R43, R4 ;  /* 0x0000002b29047223 */ /* 0x040fe20000000004 */
[----:B------:R-:W-:Y:S01]  /*6380*/  F2FP.F16.E4M3.UNPACK_B R40, R79 ;  /* 0x0000004fff28723e */ /* 0x000fe200020006ff */
[C---:B------:R-:W-:Y:S01]  /*6390*/  FFMA R5, R41.reuse, R48, R5 ;  /* 0x0000003029057223 */ /* 0x040fe20000000005 */
[C---:B------:R-:W-:Y:S01]  /*63a0*/  FFMA R6, R41.reuse, R45, R6 ;  /* 0x0000002d29067223 */ /* 0x040fe20000000006 */
[----:B------:R-:W-:Y:S01]  /*63b0*/  F2FP.F16.E4M3.UNPACK_B R42, R79.H1 ;  /* 0x0000004fff2a723e */ /* 0x000fe200030006ff */
[C---:B------:R-:W-:Y:S01]  /*63c0*/  FFMA R11, R41.reuse, R50, R11 ;  /* 0x00000032290b7223 */ /* 0x040fe2000000000b */
[----:B------:R-:W-:Y:S01]  /*63d0*/  FFMA R8, R41, R47, R8 ;  /* 0x0000002f29087223 */ /* 0x000fe20000000008 */
[----:B------:R-:W-:Y:S01]  /*63e0*/  F2FP.SATFINITE.E4M3.F32.PACK_AB_MERGE_C R97, R7, R3, RZ ;  /* 0x000000030761723e */ /* 0x000fe200048070ff */
[C---:B------:R-:W-:Y:S01]  /*63f0*/  FFMA R9, R41.reuse, R52, R9 ;  /* 0x0000003429097223 */ /* 0x040fe20000000009 */
[----:B------:R-:W-:Y:S01]  /*6400*/  FMUL R10, R38, R14 ;  /* 0x0000000e260a7220 */ /* 0x000fe20000400000 */
[----:B------:R-:W-:Y:S01]  /*6410*/  LEA R109, R90, UR44, 0x3 ;  /* 0x0000002c5a6d7c11 */ /* 0x000fe2000f8e18ff */
[----:B------:R-:W-:Y:S01]  /*6420*/  FMUL R15, R38, R15 ;  /* 0x0000000f260f7220 */ /* 0x000fe20000400000 */
[--C-:B------:R-:W-:Y:S01]  /*6430*/  HADD2.F32 R53, -RZ, R55.reuse.H0_H0 ;  /* 0x20000037ff357230 */ /* 0x100fe20000004100 */
[----:B------:R-:W-:Y:S01]  /*6440*/  F2FP.SATFINITE.E4M3.F32.PACK_AB_MERGE_C R96, R2, R0, R97 ;  /* 0x000000000260723e */ /* 0x000fe20004807061 */
[----:B------:R-:W-:Y:S01]  /*6450*/  FFMA R10, R41, R49, R10 ;  /* 0x00000031290a7223 */ /* 0x000fe2000000000a */
[----:B------:R-:W-:Y:S01]  /*6460*/  F2FP.SATFINITE.E4M3.F32.PACK_AB_MERGE_C R97, R11, R6, RZ ;  /* 0x000000060b61723e */ /* 0x000fe200048070ff */
[C---:B------:R-:W-:Y:S01]  /*6470*/  FFMA R15, R41.reuse, R54, R15 ;  /* 0x00000036290f7223 */ /* 0x040fe2000000000f */
[C---:B------:R-:W-:Y:S01]  /*6480*/  FFMA R12, R41.reuse, R51, R12 ;  /* 0x00000033290c7223 */ /* 0x040fe2000000000c */
[----:B------:R-:W-:Y:S01]  /*6490*/  FFMA R13, R41, R56, R13 ;  /* 0x00000038290d7223 */ /* 0x000fe2000000000d */
[----:B------:R-:W-:Y:S01]  /*64a0*/  F2FP.SATFINITE.E4M3.F32.PACK_AB_MERGE_C R97, R5, R4, R97 ;  /* 0x000000040561723e */ /* 0x000fe20004807061 */
[----:B------:R-:W-:Y:S01]  /*64b0*/  HADD2.F32 R58, -RZ, R55.H1_H1 ;  /* 0x30000037ff3a7230 */ /* 0x000fe20000004100 */
[----:B------:R-:W-:Y:S01]  /*64c0*/  F2FP.SATFINITE.E4M3.F32.PACK_AB_MERGE_C R98, R15, R10, RZ ;  /* 0x0000000a0f62723e */ /* 0x000fe200048070ff */
[----:B------:R-:W-:Y:S02]  /*64d0*/  HADD2.F32 R55, -RZ, R57.H0_H0 ;  /* 0x20000039ff377230 */ /* 0x000fe40000004100 */
[C---:B------:R-:W-:Y:S01]  /*64e0*/  FMUL R14, R38.reuse, R18 ;  /* 0x00000012260e7220 */ /* 0x040fe20000400000 */
[C---:B------:R-:W-:Y:S01]  /*64f0*/  FMUL R19, R38.reuse, R19 ;  /* 0x0000001326137220 */ /* 0x040fe20000400000 */
[--C-:B------:R-:W-:Y:S02]  /*6500*/  HADD2.F32 R57, -RZ, R59.reuse.H0_H0 ;  /* 0x2000003bff397230 */ /* 0x100fe40000004100 */
[C---:B------:R-:W-:Y:S01]  /*6510*/  FMUL R18, R38.reuse, R22 ;  /* 0x0000001626127220 */ /* 0x040fe20000400000 */
[C---:B------:R-:W-:Y:S01]  /*6520*/  FFMA R14, R41.reuse, R53, R14 ;  /* 0x00000035290e7223 */ /* 0x040fe2000000000e */
[----:B------:R-:W-:Y:S02]  /*6530*/  HADD2.F32 R62, -RZ, R59.H1_H1 ;  /* 0x3000003bff3e7230 */ /* 0x000fe40000004100 */
[C---:B------:R-:W-:Y:S01]  /*6540*/  FFMA R19, R41.reuse, R58, R19 ;  /* 0x0000003a29137223 */ /* 0x040fe20000000013 */
[----:B------:R-:W-:Y:S02]  /*6550*/  HADD2.F32 R59, -RZ, R61.H0_H0 ;  /* 0x2000003dff3b7230 */ /* 0x000fe40000004100 */
[C---:B------:R-:W-:Y:S01]  /*6560*/  FMUL R23, R38.reuse, R23 ;  /* 0x0000001726177220 */ /* 0x040fe20000400000 */
[C---:B------:R-:W-:Y:S01]  /*6570*/  FFMA R16, R41.reuse, R55, R16 ;  /* 0x0000003729107223 */ /* 0x040fe20000000010 */
[C---:B------:R-:W-:Y:S01]  /*6580*/  FFMA R17, R41.reuse, R60, R17 ;  /* 0x0000003c29117223 */ /* 0x040fe20000000011 */
[--C-:B------:R-:W-:Y:S02]  /*6590*/  HADD2.F32 R61, -RZ, R63.reuse.H0_H0 ;  /* 0x2000003fff3d7230 */ /* 0x100fe40000004100 */
[C---:B------:R-:W-:Y:S01]  /*65a0*/  FFMA R18, R41.reuse, R57, R18 ;  /* 0x0000003929127223 */ /* 0x040fe20000000012 */
[----:B------:R-:W-:Y:S02]  /*65b0*/  HADD2.F32 R66, -RZ, R63.H1_H1 ;  /* 0x3000003fff427230 */ /* 0x000fe40000004100 */
[C---:B------:R-:W-:Y:S01]  /*65c0*/  FMUL R22, R38.reuse, R26 ;  /* 0x0000001a26167220 */ /* 0x040fe20000400000 */
[----:B------:R-:W-:Y:S02]  /*65d0*/  HADD2.F32 R63, -RZ, R65.H0_H0 ;  /* 0x20000041ff3f7230 */ /* 0x000fe40000004100 */
[C---:B------:R-:W-:Y:S01]  /*65e0*/  FFMA R23, R41.reuse, R62, R23 ;  /* 0x0000003e29177223 */ /* 0x040fe20000000017 */
[C---:B------:R-:W-:Y:S01]  /*65f0*/  FMUL R27, R38.reuse, R27 ;  /* 0x0000001b261b7220 */ /* 0x040fe20000400000 */
[C---:B------:R-:W-:Y:S01]  /*6600*/  FFMA R20, R41.reuse, R59, R20 ;  /* 0x0000003b29147223 */ /* 0x040fe20000000014 */
[C---:B------:R-:W-:Y:S01]  /*6610*/  FFMA R21, R41.reuse, R64, R21 ;  /* 0x0000004029157223 */ /* 0x040fe20000000015 */
[--C-:B------:R-:W-:Y:S02]  /*6620*/  HADD2.F32 R65, -RZ, R67.reuse.H0_H0 ;  /* 0x20000043ff417230 */ /* 0x100fe40000004100 */
[C---:B------:R-:W-:Y:S01]  /*6630*/  FFMA R22, R41.reuse, R61, R22 ;  /* 0x0000003d29167223 */ /* 0x040fe20000000016 */
[----:B------:R-:W-:Y:S02]  /*6640*/  HADD2.F32 R70, -RZ, R67.H1_H1 ;  /* 0x30000043ff467230 */ /* 0x000fe40000004100 */
[C---:B------:R-:W-:Y:S01]  /*6650*/  FMUL R26, R38.reuse, R30 ;  /* 0x0000001e261a7220 */ /* 0x040fe20000400000 */
[--C-:B------:R-:W-:Y:S02]  /*6660*/  HADD2.F32 R67, -RZ, R40.reuse.H0_H0 ;  /* 0x20000028ff437230 */ /* 0x100fe40000004100 */
[C---:B------:R-:W-:Y:S01]  /*6670*/  FFMA R27, R41.reuse, R66, R27 ;  /* 0x00000042291b7223 */ /* 0x040fe2000000001b */
[C---:B------:R-:W-:Y:S01]  /*6680*/  FMUL R31, R38.reuse, R31 ;  /* 0x0000001f261f7220 */ /* 0x040fe20000400000 */
[C---:B------:R-:W-:Y:S01]  /*6690*/  FFMA R24, R41.reuse, R63, R24 ;  /* 0x0000003f29187223 */ /* 0x040fe20000000018 */
[----:B------:R-:W-:Y:S02]  /*66a0*/  HADD2.F32 R40, -RZ, R40.H1_H1 ;  /* 0x30000028ff287230 */ /* 0x000fe40000004100 */
[C---:B------:R-:W-:Y:S01]  /*66b0*/  FFMA R25, R41.reuse, R68, R25 ;  /* 0x0000004429197223 */ /* 0x040fe20000000019 */
[--C-:B------:R-:W-:Y:S02]  /*66c0*/  HADD2.F32 R69, -RZ, R42.reuse.H0_H0 ;  /* 0x2000002aff457230 */ /* 0x100fe40000004100 */
[C---:B------:R-:W-:Y:S01]  /*66d0*/  FFMA R26, R41.reuse, R65, R26 ;  /* 0x00000041291a7223 */ /* 0x040fe2000000001a */
[----:B------:R-:W-:Y:S02]  /*66e0*/  HADD2.F32 R42, -RZ, R42.H1_H1 ;  /* 0x3000002aff2a7230 */ /* 0x000fe40000004100 */
[C---:B------:R-:W-:Y:S01]  /*66f0*/  FMUL R30, R38.reuse, R34 ;  /* 0x00000022261e7220 */ /* 0x040fe20000400000 */
[----:B------:R-:W-:Y:S01]  /*6700*/  FFMA R31, R41, R70, R31 ;  /* 0x00000046291f7223 */ /* 0x000fe2000000001f */
[----:B------:R-:W-:Y:S01]  /*6710*/  FMUL R35, R38, R35 ;  /* 0x0000002326237220 */ /* 0x000fe20000400000 */
[----:B------:R-:W-:Y:S01]  /*6720*/  F2FP.SATFINITE.E4M3.F32.PACK_AB_MERGE_C R99, R19, R14, RZ ;  /* 0x0000000e1363723e */ /* 0x000fe200048070ff */
[C---:B------:R-:W-:Y:S01]  /*6730*/  FFMA R28, R41.reuse, R67, R28 ;  /* 0x00000043291c7223 */ /* 0x040fe2000000001c */
[C---:B------:R-:W-:Y:S01]  /*6740*/  FFMA R29, R41.reuse, R40, R29 ;  /* 0x00000028291d7223 */ /* 0x040fe2000000001d */
[C---:B------:R-:W-:Y:S01]  /*6750*/  FFMA R30, R41.reuse, R69, R30 ;  /* 0x00000045291e7223 */ /* 0x040fe2000000001e */
[----:B------:R-:W-:Y:S01]  /*6760*/  FFMA R35, R41, R42, R35 ;  /* 0x0000002a29237223 */ /* 0x000fe20000000023 */
[----:B------:R-:W-:Y:S02]  /*6770*/  F2FP.SATFINITE.E4M3.F32.PACK_AB_MERGE_C R98, R9, R8, R98 ;  /* 0x000000080962723e */ /* 0x000fe40004807062 */
[----:B------:R-:W-:Y:S02]  /*6780*/  F2FP.SATFINITE.E4M3.F32.PACK_AB_MERGE_C R99, R13, R12, R99 ;  /* 0x0000000c0d63723e */ /* 0x000fe40004807063 */
[----:B------:R-:W-:Y:S02]  /*6790*/  F2FP.SATFINITE.E4M3.F32.PACK_AB_MERGE_C R104, R23, R18, RZ ;  /* 0x000000121768723e */ /* 0x000fe400048070ff */
[----:B------:R-:W-:Y:S01]  /*67a0*/  F2FP.SATFINITE.E4M3.F32.PACK_AB_MERGE_C R105, R27, R22, RZ ;  /* 0x000000161b69723e */ /* 0x000fe200048070ff */
[----:B------:R1:W-:Y:S01]  /*67b0*/  STS.128 [R71+UR44+0x2200], R96 ;  /* 0x0022006047007988 */ /* 0x0003e20008000c2c */
[----:B------:R-:W-:Y:S02]  /*67c0*/  F2FP.SATFINITE.E4M3.F32.PACK_AB_MERGE_C R110, R31, R26, RZ ;  /* 0x0000001a1f6e723e */ /* 0x000fe400048070ff */
[----:B------:R-:W-:Y:S02]  /*67d0*/  F2FP.SATFINITE.E4M3.F32.PACK_AB_MERGE_C R111, R35, R30, RZ ;  /* 0x0000001e236f723e */ /* 0x000fe400048070ff */
[----:B------:R-:W-:Y:S02]  /*67e0*/  F2FP.SATFINITE.E4M3.F32.PACK_AB_MERGE_C R104, R17, R16, R104 ;  /* 0x000000101168723e */ /* 0x000fe40004807068 */
[----:B------:R-:W-:Y:S02]  /*67f0*/  F2FP.SATFINITE.E4M3.F32.PACK_AB_MERGE_C R105, R21, R20, R105 ;  /* 0x000000141569723e */ /* 0x000fe40004807069 */
[----:B------:R-:W-:Y:S02]  /*6800*/  F2FP.SATFINITE.E4M3.F32.PACK_AB_MERGE_C R106, R25, R24, R110 ;  /* 0x00000018196a723e */ /* 0x000fe4000480706e */
[----:B------:R-:W-:Y:S02]  /*6810*/  F2FP.SATFINITE.E4M3.F32.PACK_AB_MERGE_C R107, R29, R28, R111 ;  /* 0x0000001c1d6b723e */ /* 0x000fe4000480706f */
[----:B------:R-:W-:Y:S03]  /*6820*/  @P6 SHF.L.U32 R110, R89, 0x1f, RZ ;  /* 0x0000001f596e6819 */ /* 0x000fe600000006ff */
[----:B------:R1:W-:Y:S01]  /*6830*/  STS.128 [R101+0x2210], R104 ;  /* 0x0022106865007388 */ /* 0x0003e20000000c00 */
[----:B------:R-:W-:Y:S01]  /*6840*/  @!PT LDS RZ, [RZ] ;  /* 0x00000000fffff984 */ /* 0x000fe20000000800 */
[----:B------:R-:W-:Y:S01]  /*6850*/  @!PT LDS RZ, [RZ] ;  /* 0x00000000fffff984 */ /* 0x000fe20000000800 */
[----:B------:R-:W-:Y:S01]  /*6860*/  @!PT LDS RZ, [RZ] ;  /* 0x00000000fffff984 */ /* 0x000fe20000000800 */
[----:B------:R-:W-:Y:S01]  /*6870*/  @!PT LDS RZ, [RZ] ;  /* 0x00000000fffff984 */ /* 0x000fe20000000800 */
[----:B------:R2:W-:Y:S07]  /*6880*/  MEMBAR.ALL.CTA ;  /* 0x0000000000007992 */ /* 0x0005ee0000008000 */
[----:B--2---:R-:W2:Y:S02]  /*6890*/  FENCE.VIEW.ASYNC.S ;  /* 0x00000000000073c6 */ /* 0x004ea40000000000 */
[----:B--2---:R-:W-:Y:S06]  /*68a0*/  BAR.SYNC.DEFER_BLOCKING 0x1, 0x80 ;  /* 0x0042000000007b1d */ /* 0x004fec0000010000 */
[----:B------:R-:W-:Y:S05]  /*68b0*/  @P0 BRA `(.L_x_103) ;  /* 0x0000000000280947 */ /* 0x000fea0003800000 */
[----:B------:R-:W2:Y:S01]  /*68c0*/  LDCU.64 UR6, c[0x0][0x348] ;  /* 0x00006900ff0677ac */ /* 0x000ea20008000a00 */
[----:B------:R-:W-:Y:S01]  /*68d0*/  UIADD3 UR4, UPT, UPT, UR44, 0x2200, URZ ;  /* 0x000022002c047890 */ /* 0x000fe2000fffe0ff */
[----:B------:R-:W-:Y:S05]  /*68e0*/  UMOV UR51, UR36 ;  /* 0x0000002400337c82 */ /* 0x000fea0008000000 */
[----:B------:R-:W-:Y:S04]  /*68f0*/  MOV R94, UR4 ;  /* 0x00000004005e7c02 */ /* 0x000fe80008000f00 */
[----:B------:R-:W-:Y:S01]  /*6900*/  R2UR UR48, R94 ;  /* 0x000000005e3072ca */ /* 0x000fe200000e0000 */
[----:B--2---:R-:W-:Y:S04]  /*6910*/  UIADD3 UR4, UP0, UPT, UR6, 0x680, URZ ;  /* 0x0000068006047890 */ /* 0x004fe8000ff1e0ff */
[----:B------:R-:W-:Y:S09]  /*6920*/  UIADD3.X UR5, UPT, UPT, URZ, UR7, URZ, UP0, !UPT ;  /* 0x00000007ff057290 */ /* 0x000ff200087fe4ff */
[----:B------:R2:W-:Y:S01]  /*6930*/  UTMASTG.3D [UR48], [UR4] ;  /* 0x00000030040073b5 */ /* 0x0005e20008010000 */
[----:B------:R0:W-:Y:S01]  /*6940*/  UTMACMDFLUSH ;  /* 0x00000000000079b7 */ /* 0x0001e20000000000 */
[----:B--2---:R-:W-:Y:S04]  /*6950*/  DEPBAR.LE SB0, 0x1 ;  /* 0x000080400000791a */ /* 0x004fe80000000000 */
.L_x_103:
[----:B------:R-:W-:Y:S05]  /*6960*/  BSYNC.RECONVERGENT B0 ;  /* 0x0000000000007941 */ /* 0x000fea0003800200 */
.L_x_102:
[----:B------:R-:W-:Y:S06]  /*6970*/  BAR.SYNC.DEFER_BLOCKING 0x1, 0x80 ;  /* 0x0042000000007b1d */ /* 0x000fec0000010000 */
[----:B------:R-:W2:Y:S01]  /*6980*/  @P6 SYNCS.PHASECHK.TRANS64.TRYWAIT P0, [R109+URZ+0x50], R110 ;  /* 0x0000506e6d0065a7 */ /* 0x000ea200080011ff */
[----:B------:R-:W-:Y:S01]  /*6990*/  BSSY B1, `(.L_x_104) ;  /* 0x0000020000017945 */ /* 0x000fe20003800000 */
[----:B--2---:R-:W-:Y:S03]  /*69a0*/  @P6 SEL R102, RZ, 0x1, !P0 ;  /* 0x00000001ff666807 */ /* 0x004fe60004000000 */
[----:B------:R-:W-:Y:S05]  /*69b0*/  @!P6 BRA `(.L_x_105) ;  /* 0x000000000074e947 */ /* 0x000fea0003800000 */
[----:B------:R-:W-:Y:S01]  /*69c0*/  ISETP.NE.AND P1, PT, R103, RZ, PT ;  /* 0x000000ff6700720c */ /* 0x000fe20003f25270 */
[----:B------:R-:W2:Y:S01]  /*69d0*/  S2R R0, SR_CgaCtaId ;  /* 0x0000000000007919 */ /* 0x000ea20000008800 */
[----:B------:R-:W-:Y:S01]  /*69e0*/  ISETP.NE.AND P0, PT, R102, RZ, PT ;  /* 0x000000ff6600720c */ /* 0x000fe20003f05270 */
[----:B------:R-:W-:Y:S10]  /*69f0*/  BSSY B0, `(.L_x_106) ;  /* 0x0000008000007945 */ /* 0x000ff40003800000 */
[----:B------:R-:W-:Y:S05]  /*6a00*/  @P1 IMAD R2, R90, 0x1000, R71 ;  /* 0x000010005a021824 */ /* 0x000fea00078e0247 */
[----:B------:R-:W-:Y:S05]  /*6a10*/  @P1 IADD3 R3, PT, PT, R2, UR44, RZ ;  /* 0x0000002c02031c10 */ /* 0x000fea000fffe0ff */
[----:B------:R-:W-:Y:S01]  /*6a20*/  @P1 IMAD.IADD R3, R3, 0x1, R108 ;  /* 0x0000000103031824 */ /* 0x000fe200078e026c */
[----:B------:R-:W-:Y:S06]  /*6a30*/  @P0 BRA `(.L_x_107) ;  /* 0x00000000000c0947 */ /* 0x000fec0003800000 */
[----:B------:R-:W-:Y:S04]  /*6a40*/  SHF.L.U32 R4, R89, 0x1f, RZ ;  /* 0x0000001f59047819 */ /* 0x000fe800000006ff */
[----:B------:R-:W3:Y:S02]  /*6a50*/  SYNCS.PHASECHK.TRANS64.TRYWAIT P0, [R109+URZ+0x50], R4 ;  /* 0x000050046d0075a7 */ /* 0x000ee400080011ff */
[----:B---3--:R-:W-:Y:S05]  /*6a60*/  @!P0 BRA `(.L_x_108) ;  /* 0x0000001400c88947 */ /* 0x008fea0003800000 */
.L_x_107:
[----:B------:R-:W-:Y:S05]  /*6a70*/  BSYNC B0 ;  /* 0x0000000000007941 */ /* 0x000fea0003800000 */
.L_x_106:
[----:B------:R-:W-:Y:S01]  /*6a80*/  ISETP.NE.AND P0, PT, R103, RZ, PT ;  /* 0x000000ff6700720c */ /* 0x000fe20003f05270 */
[----:B---3--:R-:W-:Y:S02]  /*6a90*/  VIADD R109, R109, 0x60 ;  /* 0x000000606d6d7836 */ /* 0x008fe40000000000 */
[----:B------:R-:W-:Y:S03]  /*6aa0*/  VIADD R90, R90, 0x1 ;  /* 0x000000015a5a7836 */ /* 0x000fe60000000000 */
[----:B--2---:R-:W-:Y:S07]  /*6ab0*/  PRMT R0, R0, 0x654, R109 ;  /* 0x0000065400007816 */ /* 0x004fee000000006d */
[----:B------:R2:W3:Y:S04]  /*6ac0*/  @P0 LDS.128 R72, [R2+UR44+0x200] ;  /* 0x0002002c02480984 */ /* 0x0004e80008000c00 */
[----:B------:R2:W4:Y:S01]  /*6ad0*/  @P0 LDS.128 R76, [R3+0x210] ;  /* 0x00021000034c0984 */ /* 0x0005220000000c00 */
        /* <DEDUP_REMOVED lines=10> */
[----:B--23--:R-:W-:Y:S02]  /*6b80*/  LOP3.LUT R89, R89, R0, RZ, 0x3c, !PT ;  /* 0x0000000059597212 */ /* 0x00cfe400078e3cff */
.L_x_105:
[----:B------:R-:W-:Y:S05]  /*6b90*/  BSYNC B1 ;  /* 0x0000000000017941 */ /* 0x000fea0003800000 */
.L_x_104:
[----:B------:R-:W-:Y:S05]  /*6ba0*/  VIADD R0, R39, 0x40 ;  /* 0x0000004027007836 */ /* 0x000fea0000000000 */
[----:B------:R-:W-:Y:S04]  /*6bb0*/  SHF.R.U32.HI R0, RZ, 0x15, R0 ;  /* 0x00000015ff007819 */ /* 0x000fe80000011600 */
[----:B------:R-:W-:Y:S11]  /*6bc0*/  LOP3.LUT P0, RZ, R0, 0x3, R85, 0x48, !PT ;  /* 0x0000000300ff7812 */ /* 0x000ff60007804855 */
[----:B------:R-:W-:Y:S02]  /*6bd0*/  @!UPT UIADD3 URZ, UPT, UPT, URZ, URZ, URZ ;  /* 0x000000fffffff290 */ /* 0x000fe4000fffe0ff */
[----:B------:R-:W-:Y:S05]  /*6be0*/  @!P0 BRA `(.L_x_109) ;  /* 0x0000000000408947 */ /* 0x000fea0003800000 */
[----:B------:R-:W2:Y:S01]  /*6bf0*/  LDCU.64 UR8, c[0x4][0x70] ;  /* 0x01000e00ff0877ac */ /* 0x000ea20008000a00 */
[----:B------:R-:W-:Y:S01]  /*6c00*/  MOV R3, 0x0 ;  /* 0x0000000000037802 */ /* 0x000fe20000000f00 */
[----:B------:R-:W-:Y:S02]  /*6c10*/  HFMA2 R12, -RZ, RZ, 0, 5.9604644775390625e-08 ;  /* 0x00000001ff0c7431 */ /* 0x000fe400000001ff */
[----:B------:R-:W-:Y:S02]  /*6c20*/  IMAD.MOV.U32 R8, RZ, RZ, 0x192 ;  /* 0x00000192ff087424 */ /* 0x000fe400078e00ff */
[----:B------:R-:W-:Y:S01]  /*6c30*/  IMAD.MOV.U32 R13, RZ, RZ, RZ ;  /* 0x000000ffff0d7224 */ /* 0x000fe200078e00ff */
[----:B------:R-:W3:Y:S01]  /*6c40*/  LDCU.64 UR6, c[0x4][0x78] ;  /* 0x01000f00ff0677ac */ /* 0x000ee20008000a00 */
[----:B------:R-:W1:Y:S01]  /*6c50*/  LDC.64 R2, c[0x4][R3] ;  /* 0x0100000003027b82 */ /* 0x000e620000000a00 */
[----:B------:R-:W5:Y:S01]  /*6c60*/  LDCU.64 UR4, c[0x4][0x10] ;  /* 0x01000200ff0477ac */ /* 0x000f620008000a00 */
[----:B--2---:R-:W-:Y:S01]  /*6c70*/  MOV R5, UR9 ;  /* 0x0000000900057c02 */ /* 0x004fe20008000f00 */
[----:B------:R-:W-:Y:S01]  /*6c80*/  IMAD.U32 R4, RZ, RZ, UR8 ;  /* 0x00000008ff047e24 */ /* 0x000fe2000f8e00ff */
[----:B---3--:R-:W-:Y:S01]  /*6c90*/  MOV R7, UR7 ;  /* 0x0000000700077c02 */ /* 0x008fe20008000f00 */
[----:B------:R-:W-:Y:S01]  /*6ca0*/  IMAD.U32 R6, RZ, RZ, UR6 ;  /* 0x00000006ff067e24 */ /* 0x000fe2000f8e00ff */
[----:B-----5:R-:W-:Y:S01]  /*6cb0*/  MOV R11, UR5 ;  /* 0x00000005000b7c02 */ /* 0x020fe20008000f00 */
[----:B------:R-:W-:Y:S02]  /*6cc0*/  IMAD.U32 R10, RZ, RZ, UR4 ;  /* 0x00000004ff0a7e24 */ /* 0x000fe4000f8e00ff */
[----:B------:R-:W-:Y:S07]  /*6cd0*/  LEPC R20, `(.L_x_109) ;  /* 0x000000001014794e */ /* 0x000fee0000000000 */
[----:B-1--4-:R-:W-:Y:S05]  /*6ce0*/  CALL.ABS.NOINC R2 ;  /* 0x0000000002007343 */ /* 0x012fea0003c00000 */
.L_x_109:
[----:B------:R-:W-:Y:S01]  /*6cf0*/  ISETP.NE.AND P0, PT, R95, RZ, PT ;  /* 0x000000ff5f00720c */ /* 0x000fe20003f05270 */
[----:B------:R-:W-:Y:S05]  /*6d00*/  WARPSYNC.ALL ;  /* 0x0000000000007948 */ /* 0x000fea0003800000 */
[----:B------:R-:W-:Y:S01]  /*6d10*/  R2UR UR4, R39 ;  /* 0x00000000270472ca */ /* 0x000fe200000e0000 */
[----:B------:R-:W2:Y:S01]  /*6d20*/  S2UR UR6, SR_CgaCtaId ;  /* 0x00000000000679c3 */ /* 0x000ea20000008800 */
[-C--:B------:R-:W-:Y:S01]  /*6d30*/  F2FP.F16.E4M3.UNPACK_B R42, R72.reuse ;  /* 0x00000048ff2a723e */ /* 0x080fe200020006ff */
[----:B------:R-:W-:Y:S01]  /*6d40*/  BSSY.RECONVERGENT B0, `(.L_x_110) ;  /* 0x000009c000007945 */ /* 0x000fe20003800200 */
[----:B------:R-:W-:Y:S02]  /*6d50*/  F2FP.F16.E4M3.UNPACK_B R72, R72.H1 ;  /* 0x00000048ff48723e */ /* 0x000fe400030006ff */
[-C--:B------:R-:W-:Y:S01]  /*6d60*/  F2FP.F16.E4M3.UNPACK_B R46, R73.reuse ;  /* 0x00000049ff2e723e */ /* 0x080fe200020006ff */
[--C-:B------:R-:W-:Y:S01]  /*6d70*/  HADD2.F32 R40, -RZ, R42.reuse.H0_H0 ;  /* 0x2000002aff287230 */ /* 0x100fe20000004100 */
[----:B------:R-:W-:Y:S01]  /*6d80*/  F2FP.F16.E4M3.UNPACK_B R73, R73.H1 ;  /* 0x00000049ff49723e */ /* 0x000fe200030006ff */
[----:B------:R-:W-:Y:S01]  /*6d90*/  HADD2.F32 R42, -RZ, R42.H1_H1 ;  /* 0x3000002aff2a7230 */ /* 0x000fe20000004100 */
[-C--:B------:R-:W-:Y:S01]  /*6da0*/  F2FP.F16.E4M3.UNPACK_B R50, R74.reuse ;  /* 0x0000004aff32723e */ /* 0x080fe200020006ff */
[----:B------:R-:W-:Y:S01]  /*6db0*/  HADD2.F32 R43, -RZ, R72.H0_H0 ;  /* 0x20000048ff2b7230 */ /* 0x000fe20000004100 */
[----:B------:R-:W-:Y:S01]  /*6dc0*/  F2FP.F16.E4M3.UNPACK_B R74, R74.H1 ;  /* 0x0000004aff4a723e */ /* 0x000fe200030006ff */
[----:B------:R-:W-:Y:S01]  /*6dd0*/  LDTM.16dp32bit_t0_t15.x32 R4, tmem[UR4+0x40] ;  /* 0x00004004000479ee */ /* 0x000fe20008a80000 */
[----:B------:R-:W3:Y:S01]  /*6de0*/  LDTM.16dp32bit_t16_t31.x32 R4, tmem[UR4+0x60] ;  /* 0x00006004000479ee */ /* 0x000ee20008aa0000 */
[----:B------:R-:W-:Y:S01]  /*6df0*/  NOP ;  /* 0x0000000000007918 */ /* 0x000fe20000000000 */
[--C-:B------:R-:W-:Y:S01]  /*6e00*/  HADD2.F32 R45, -RZ, R46.reuse.H0_H0 ;  /* 0x2000002eff2d7230 */ /* 0x100fe20000004100 */
[----:B------:R-:W-:Y:S01]  /*6e10*/  R2UR UR5, R100 ;  /* 0x00000000640572ca */ /* 0x000fe200000e0000 */
[----:B------:R-:W-:Y:S01]  /*6e20*/  HADD2.F32 R46, -RZ, R46.H1_H1 ;  /* 0x3000002eff2e7230 */ /* 0x000fe20000004100 */
[----:B------:R-:W-:Y:S01]  /*6e30*/  F2FP.F16.E4M3.UNPACK_B R54, R75 ;  /* 0x0000004bff36723e */ /* 0x000fe200020006ff */
[--C-:B------:R-:W-:Y:S01]  /*6e40*/  HADD2.F32 R49, -RZ, R50.reuse.H0_H0 ;  /* 0x20000032ff317230 */ /* 0x100fe20000004100 */
[----:B----4-:R-:W-:Y:S01]  /*6e50*/  F2FP.F16.E4M3.UNPACK_B R58, R76 ;  /* 0x0000004cff3a723e */ /* 0x010fe200020006ff */
[----:B------:R-:W-:Y:S01]  /*6e60*/  HADD2.F32 R50, -RZ, R50.H1_H1 ;  /* 0x30000032ff327230 */ /* 0x000fe20000004100 */
[----:B------:R-:W-:Y:S01]  /*6e70*/  F2FP.F16.E4M3.UNPACK_B R62, R77 ;  /* 0x0000004dff3e723e */ /* 0x000fe200020006ff */
[--C-:B------:R-:W-:Y:S01]  /*6e80*/  HADD2.F32 R53, -RZ, R54.reuse.H0_H0 ;  /* 0x20000036ff357230 */ /* 0x100fe20000004100 */
[----:B------:R-:W-:Y:S01]  /*6e90*/  F2FP.F16.E4M3.UNPACK_B R66, R78 ;  /* 0x0000004eff42723e */ /* 0x000fe200020006ff */
[----:B------:R-:W-:Y:S01]  /*6ea0*/  HADD2.F32 R54, -RZ, R54.H1_H1 ;  /* 0x30000036ff367230 */ /* 0x000fe20000004100 */
[----:B------:R-:W-:Y:S01]  /*6eb0*/  F2FP.F16.E4M3.UNPACK_B R69, R79 ;  /* 0x0000004fff45723e */ /* 0x000fe200020006ff */
[--C-:B------:R-:W-:Y:S01]  /*6ec0*/  HADD2.F32 R57, -RZ, R58.reuse.H0_H0 ;  /* 0x2000003aff397230 */ /* 0x100fe20000004100 */
[----:B------:R-:W-:Y:S01]  /*6ed0*/  F2FP.F16.E4M3.UNPACK_B R75, R75.H1 ;  /* 0x0000004bff4b723e */ /* 0x000fe200030006ff */
[----:B------:R-:W-:Y:S01]  /*6ee0*/  UIADD3 UR4, UPT, UPT, UR5, 0xc0, URZ ;  /* 0x000000c005047890 */ /* 0x000fe2000fffe0ff */
[----:B------:R-:W-:Y:S01]  /*6ef0*/  HADD2.F32 R59, -RZ, R58.H1_H1 ;  /* 0x3000003aff3b7230 */ /* 0x000fe20000004100 */
[----:B------:R-:W-:Y:S01]  /*6f00*/  F2FP.F16.E4M3.UNPACK_B R76, R76.H1 ;  /* 0x0000004cff4c723e */ /* 0x000fe200030006ff */
[--C-:B------:R-:W-:Y:S01]  /*6f10*/  HADD2.F32 R61, -RZ, R62.reuse.H0_H0 ;  /* 0x2000003eff3d7230 */ /* 0x100fe20000004100 */
[----:B------:R-:W-:Y:S01]  /*6f20*/  F2FP.F16.E4M3.UNPACK_B R77, R77.H1 ;  /* 0x0000004dff4d723e */ /* 0x000fe200030006ff */
[----:B------:R-:W-:Y:S01]  /*6f30*/  HADD2.F32 R62, -RZ, R62.H1_H1 ;  /* 0x3000003eff3e7230 */ /* 0x000fe20000004100 */
[----:B------:R-:W-:Y:S01]  /*6f40*/  F2FP.F16.E4M3.UNPACK_B R78, R78.H1 ;  /* 0x0000004eff4e723e */ /* 0x000fe200030006ff */
[--C-:B------:R-:W-:Y:S01]  /*6f50*/  HADD2.F32 R65, -RZ, R66.reuse.H0_H0 ;  /* 0x20000042ff417230 */ /* 0x100fe20000004100 */
[----:B--2---:R-:W-:Y:S01]  /*6f60*/  UPRMT UR4, UR6, 0x654, UR4 ;  /* 0x0000065406047896 */ /* 0x004fe20008000004 */
        /* <DEDUP_REMOVED lines=8> */
[----:B------:R-:W-:Y:S01]  /*6ff0*/  SYNCS.ARRIVE.TRANS64.RED.A1T0 RZ, [UR4], RZ ;  /* 0x000000ffffff79a7 */ /* 0x000fe20008100404 */
        /* <DEDUP_REMOVED lines=15> */
[--C-:B------:R-:W-:Y:S02]  /*70f0*/  HADD2.F32 R47, -RZ, R73.reuse.H0_H0 ;  /* 0x20000049ff2f7230 */ /* 0x100fe40000004100 */
[C---:B------:R-:W-:Y:S01]  /*7100*/  FMUL R10, R38.reuse, R10 ;  /* 0x0000000a260a7220 */ /* 0x040fe20000400000 */
[C---:B------:R-:W-:Y:S01]  /*7110*/  FFMA R6, R41.reuse, R43, R6 ;  /* 0x0000002b29067223 */ /* 0x040fe20000000006 */
[----:B------:R-:W-:Y:S02]  /*7120*/  HADD2.F32 R48, -RZ, R73.H1_H1 ;  /* 0x30000049ff307230 */ /* 0x000fe40000004100 */
[C---:B------:R-:W-:Y:S01]  /*7130*/  FFMA R7, R41.reuse, R44, R7 ;  /* 0x0000002c29077223 */ /* 0x040fe20000000007 */
[C---:B------:R-:W-:Y:S01]  /*7140*/  FFMA R8, R41.reuse, R45, R8 ;  /* 0x0000002d29087223 */ /* 0x040fe20000000008 */
[C---:B------:R-:W-:Y:S01]  /*7150*/  FFMA R9, R41.reuse, R46, R9 ;  /* 0x0000002e29097223 */ /* 0x040fe20000000009 */
[----:B------:R-:W-:Y:S01]  /*7160*/  FFMA R10, R41, R47, R10 ;  /* 0x0000002f290a7223 */ /* 0x000fe2000000000a */
[----:B------:R-:W-:Y:S01]  /*7170*/  HADD2.F32 R43, -RZ, R69.H0_H0 ;  /* 0x20000045ff2b7230 */ /* 0x000fe20000004100 */
[----:B-1----:R-:W-:Y:S01]  /*7180*/  F2FP.SATFINITE.E4M3.F32.PACK_AB_MERGE_C R96, R7, R6, RZ ;  /* 0x000000060760723e */ /* 0x002fe200048070ff */
[C---:B------:R-:W-:Y:S01]  /*7190*/  FMUL R11, R38.reuse, R11 ;  /* 0x0000000b260b7220 */ /* 0x040fe20000400000 */
[--C-:B------:R-:W-:Y:S02]  /*71a0*/  HADD2.F32 R51, -RZ, R74.reuse.H0_H0 ;  /* 0x2000004aff337230 */ /* 0x100fe40000004100 */
[C---:B------:R-:W-:Y:S01]  /*71b0*/  FMUL R14, R38.reuse, R14 ;  /* 0x0000000e260e7220 */ /* 0x040fe20000400000 */
[----:B------:R-:W-:Y:S01]  /*71c0*/  HADD2.F32 R52, -RZ, R74.H1_H1 ;  /* 0x3000004aff347230 */ /* 0x000fe20000004100 */
[----:B------:R-:W-:Y:S01]  /*71d0*/  F2FP.SATFINITE.E4M3.F32.PACK_AB_MERGE_C R96, R5, R4, R96 ;  /* 0x000000040560723e */ /* 0x000fe20004807060 */
[C---:B------:R-:W-:Y:S01]  /*71e0*/  FFMA R11, R41.reuse, R48, R11 ;  /* 0x00000030290b7223 */ /* 0x040fe2000000000b */
[C---:B------:R-:W-:Y:S01]  /*71f0*/  FFMA R12, R41.reuse, R49, R12 ;  /* 0x00000031290c7223 */ /* 0x040fe2000000000c */
[C---:B------:R-:W-:Y:S01]  /*7200*/  FFMA R13, R41.reuse, R50, R13 ;  /* 0x00000032290d7223 */ /* 0x040fe2000000000d */
[----:B------:R-:W-:Y:S01]  /*7210*/  FFMA R14, R41, R51, R14 ;  /* 0x00000033290e7223 */ /* 0x000fe2000000000e */
[C---:B------:R-:W-:Y:S01]  /*7220*/  FMUL R15, R38.reuse, R15 ;  /* 0x0000000f260f7220 */ /* 0x040fe20000400000 */
[----:B------:R-:W-:Y:S01]  /*7230*/  F2FP.F16.E4M3.UNPACK_B R79, R79.H1 ;  /* 0x0000004fff4f723e */ /* 0x000fe200030006ff */
[--C-:B------:R-:W-:Y:S01]  /*7240*/  HADD2.F32 R55, -RZ, R75.reuse.H0_H0 ;  /* 0x2000004bff377230 */ /* 0x100fe20000004100 */
[----:B------:R-:W-:Y:S01]  /*7250*/  F2FP.SATFINITE.E4M3.F32.PACK_AB_MERGE_C R97, R11, R10, RZ ;  /* 0x0000000a0b61723e */ /* 0x000fe200048070ff */
[C---:B------:R-:W-:Y:S01]  /*7260*/  FFMA R15, R41.reuse, R52, R15 ;  /* 0x00000034290f7223 */ /* 0x040fe2000000000f */
[C---:B------:R-:W-:Y:S01]  /*7270*/  FFMA R16, R41.reuse, R53, R16 ;  /* 0x0000003529107223 */ /* 0x040fe20000000010 */
[----:B------:R-:W-:Y:S01]  /*7280*/  FFMA R17, R41, R54, R17 ;  /* 0x0000003629117223 */ /* 0x000fe20000000011 */
[----:B------:R-:W-:Y:S01]  /*7290*/  F2FP.SATFINITE.E4M3.F32.PACK_AB_MERGE_C R97, R9, R8, R97 ;  /* 0x000000080961723e */ /* 0x000fe20004807061 */
[----:B------:R-:W-:Y:S01]  /*72a0*/  HADD2.F32 R56, -RZ, R75.H1_H1 ;  /* 0x3000004bff387230 */ /* 0x000fe20000004100 */
[----:B------:R-:W-:Y:S01]  /*72b0*/  F2FP.SATFINITE.E4M3.F32.PACK_AB_MERGE_C R98, R15, R14, RZ ;  /* 0x0000000e0f62723e */ /* 0x000fe200048070ff */
[C---:B------:R-:W-:Y:S01]  /*72c0*/  FMUL R18, R38.reuse, R18 ;  /* 0x0000001226127220 */ /* 0x040fe20000400000 */
[C---:B------:R-:W-:Y:S01]  /*72d0*/  FMUL R19, R38.reuse, R19 ;  /* 0x0000001326137220 */ /* 0x040fe20000400000 */
[--C-:B------:R-:W-:Y:S02]  /*72e0*/  HADD2.F32 R58, -RZ, R76.reuse.H0_H0 ;  /* 0x2000004cff3a7230 */ /* 0x100fe40000004100 */
[C---:B------:R-:W-:Y:S01]  /*72f0*/  FMUL R3, R38.reuse, R22 ;  /* 0x0000001626037220 */ /* 0x040fe20000400000 */
[C---:B------:R-:W-:Y:S01]  /*7300*/  FFMA R18, R41.reuse, R55, R18 ;  /* 0x0000003729127223 */ /* 0x040fe20000000012 */
[----:B------:R-:W-:Y:S02]  /*7310*/  HADD2.F32 R60, -RZ, R76.H1_H1 ;  /* 0x3000004cff3c7230 */ /* 0x000fe40000004100 */
        /* <DEDUP_REMOVED lines=42> */
[----:B------:R-:W-:Y:S03]  /*75c0*/  IADD3 R70, PT, PT, R36, 0x1, RZ ;  /* 0x0000000124467810 */ /* 0x000fe60007ffe0ff */
        /* <DEDUP_REMOVED lines=10> */
[----:B------:R-:W-:Y:S02]  /*7670*/  UIADD3 UR9, UPT, UPT, UR49, 0x40, URZ ;  /* 0x0000004031097890 */ /* 0x000fe4000fffe0ff */
[----:B------:R-:W-:Y:S01]  /*7680*/  UIADD3 UR8, UPT, UPT, UR44, 0x3200, URZ ;  /* 0x000032002c087890 */ /* 0x000fe2000fffe0ff */
[----:B------:R-:W-:Y:S01]  /*7690*/  UMOV UR10, UR50 ;  /* 0x00000032000a7c82 */ /* 0x000fe20008000000 */
[----:B------:R-:W-:Y:S01]  /*76a0*/  UMOV UR11, UR36 ;  /* 0x00000024000b7c82 */ /* 0x000fe20008000000 */
[----:B--2---:R-:W-:Y:S04]  /*76b0*/  UIADD3 UR4, UP0, UPT, UR6, 0x680, URZ ;  /* 0x0000068006047890 */ /* 0x004fe8000ff1e0ff */
[----:B------:R-:W-:Y:S09]  /*76c0*/  UIADD3.X UR5, UPT, UPT, URZ, UR7, URZ, UP0, !UPT ;  /* 0x00000007ff057290 */ /* 0x000ff200087fe4ff */
[----:B------:R2:W-:Y:S01]  /*76d0*/  UTMASTG.3D [UR8], [UR4] ;  /* 0x00000008040073b5 */ /* 0x0005e20008010000 */
[----:B------:R0:W-:Y:S01]  /*76e0*/  UTMACMDFLUSH ;  /* 0x00000000000079b7 */ /* 0x0001e20000000000 */
[----:B--2---:R-:W-:Y:S04]  /*76f0*/  DEPBAR.LE SB0, 0x1 ;  /* 0x000080400000791a */ /* 0x004fe80000000000 */
.L_x_111:
[----:B------:R-:W-:Y:S05]  /*7700*/  BSYNC.RECONVERGENT B0 ;  /* 0x0000000000007941 */ /* 0x000fea0003800200 */
.L_x_110:
[----:B------:R-:W-:Y:S01]  /*7710*/  BAR.SYNC.DEFER_BLOCKING 0x1, 0x80 ;  /* 0x0042000000007b1d */ /* 0x000fe20000010000 */
[----:B------:R-:W-:Y:S01]  /*7720*/  ISETP.NE.AND P0, PT, R87, 0x2, PT ;  /* 0x000000025700780c */ /* 0x000fe20003f05270 */
[----:B------:R-:W-:Y:S01]  /*7730*/  UISETP.NE.AND UP0, UPT, UR45, URZ, UPT ;  /* 0x000000ff2d00728c */ /* 0x000fe2000bf05270 */
[----:B------:R-:W-:Y:S01]  /*7740*/  ISETP.NE.AND P1, PT, R70, 0x4, PT ;  /* 0x000000044600780c */ /* 0x000fe20003f25270 */
[----:B------:R-:W-:Y:S01]  /*7750*/  UIADD3 UR20, UPT, UPT, UR37, UR59, URZ ;  /* 0x0000003b25147290 */ /* 0x000fe2000fffe0ff */
[----:B------:R-:W-:Y:S01]  /*7760*/  SEL R0, RZ, 0x1, P0 ;  /* 0x00000001ff007807 */ /* 0x000fe20000000000 */
[----:B------:R-:W-:Y:S01]  /*7770*/  UIADD3 UR16, UPT, UPT, UR38, UR62, URZ ;  /* 0x0000003e26107290 */ /* 0x000fe2000fffe0ff */
[----:B------:R-:W-:Y:S02]  /*7780*/  SEL R3, RZ, 0x1, P1 ;  /* 0x00000001ff037807 */ /* 0x000fe40000800000 */
[----:B------:R-:W-:Y:S02]  /*7790*/  LOP3.LUT R91, R91, R0, RZ, 0x3c, !PT ;  /* 0x000000005b5b7212 */ /* 0x000fe400078e3cff */
[----:B------:R-:W-:Y:S02]  /*77a0*/  LOP3.LUT R92, R92, R3, RZ, 0x3c, !PT ;  /* 0x000000035c5c7212 */ /* 0x000fe400078e3cff */
[----:B------:R-:W-:Y:S02]  /*77b0*/  SEL R87, R87, RZ, P0 ;  /* 0x000000ff57577207 */ /* 0x000fe40000000000 */
[----:B------:R-:W-:Y:S01]  /*77c0*/  SEL R36, R70, RZ, P1 ;  /* 0x000000ff46247207 */ /* 0x000fe20000800000 */
[----:B------:R-:W-:Y:S01]  /*77d0*/  UMOV UR36, UR58 ;  /* 0x0000003a00247c82 */ /* 0x000fe20008000000 */
[----:B------:R-:W-:Y:S05]  /*77e0*/  BRA.U UP0, `(.L_x_112) ;  /* 0xffffffd500987547 */ /* 0x000fea000b83ffff */
[----:B------:R-:W-:Y:S05]  /*77f0*/  EXIT ;  /* 0x000000000000794d */ /* 0x000fea0003800000 */
.L_x_24:
[----:B--2---:R2:W3:Y:S02]  /*7800*/  SYNCS.PHASECHK.TRANS64.TRYWAIT P0, [R0+URZ+0xf0], R3 ;  /* 0x0000f003000075a7 */ /* 0x0044e400080011ff */
[----:B---3--:R-:W-:Y:S05]  /*7810*/  @!P0 NANOSLEEP.SYNCS 0x989680 ;  /* 0x009896800000895d */ /* 0x008fea0003900000 */
[----:B------:R-:W3:Y:S02]  /*7820*/  @!P0 SYNCS.PHASECHK.TRANS64 P0, [R0+URZ+0xf0], R3 ;  /* 0x0000f003000085a7 */ /* 0x000ee400080010ff */
[----:B---3--:R-:W-:Y:S05]  /*7830*/  @!P0 BRA `(.L_x_24) ;  /* 0xfffffffc00f08947 */ /* 0x008fea000383ffff */
[----:B------:R-:W-:Y:S05]  /*7840*/  BRA `(.L_x_113) ;  /* 0xffffffa000107947 */ /* 0x000fea000383ffff */
.L_x_27:
[----:B--2---:R-:W-:-:S07]  /*7850*/  MOV R0, UR33 ;  /* 0x0000002100007c02 */ /* 0x004fce0008000f00 */
.L_x_114:
[----:B--2---:R2:W3:Y:S02]  /*7860*/  SYNCS.PHASECHK.TRANS64.TRYWAIT P0, [R0+URZ+0x28], R3 ;  /* 0x00002803000075a7 */ /* 0x0044e400080011ff */
[----:B---3--:R-:W-:Y:S05]  /*7870*/  @!P0 NANOSLEEP.SYNCS 0x989680 ;  /* 0x009896800000895d */ /* 0x008fea0003900000 */
[----:B------:R-:W3:Y:S02]  /*7880*/  @!P0 SYNCS.PHASECHK.TRANS64 P0, [R0+URZ+0x28], R3 ;  /* 0x00002803000085a7 */ /* 0x000ee400080010ff */
[----:B---3--:R-:W-:Y:S05]  /*7890*/  @!P0 BRA `(.L_x_114) ;  /* 0xfffffffc00f08947 */ /* 0x008fea000383ffff */
[----:B------:R-:W-:Y:S05]  /*78a0*/  BRA `(.L_x_26) ;  /* 0xffffffa000507947 */ /* 0x000fea000383ffff */
.L_x_34:
[----:B-1----:R-:W-:-:S07]  /*78b0*/  MOV R0, UR17 ;  /* 0x0000001100007c02 */ /* 0x002fce0008000f00 */
.L_x_115:
[----:B-1----:R1:W2:Y:S02]  /*78c0*/  SYNCS.PHASECHK.TRANS64.TRYWAIT P0, [R0+URZ+0x28], R3 ;  /* 0x00002803000075a7 */ /* 0x0022a400080011ff */
[----:B--2---:R-:W-:Y:S05]  /*78d0*/  @!P0 NANOSLEEP.SYNCS 0x989680 ;  /* 0x009896800000895d */ /* 0x004fea0003900000 */
[----:B------:R-:W2:Y:S02]  /*78e0*/  @!P0 SYNCS.PHASECHK.TRANS64 P0, [R0+URZ+0x28], R3 ;  /* 0x00002803000085a7 */ /* 0x000ea400080010ff */
[----:B--2---:R-:W-:Y:S05]  /*78f0*/  @!P0 BRA `(.L_x_115) ;  /* 0xfffffffc00f08947 */ /* 0x004fea000383ffff */
[----:B------:R-:W-:Y:S05]  /*7900*/  BRA `(.L_x_33) ;  /* 0xffffffa4000c7947 */ /* 0x000fea000383ffff */
.L_x_39:
[----:B-1----:R1:W2:Y:S02]  /*7910*/  SYNCS.PHASECHK.TRANS64.TRYWAIT P0, [R3+URZ+0x80], R0 ;  /* 0x00008000030075a7 */ /* 0x0022a400080011ff */
[----:B--2---:R-:W-:Y:S05]  /*7920*/  @!P0 NANOSLEEP.SYNCS 0x989680 ;  /* 0x009896800000895d */ /* 0x004fea0003900000 */
[----:B------:R-:W2:Y:S02]  /*7930*/  @!P0 SYNCS.PHASECHK.TRANS64 P0, [R3+URZ+0x80], R0 ;  /* 0x00008000030085a7 */ /* 0x000ea400080010ff */
[----:B--2---:R-:W-:Y:S05]  /*7940*/  @!P0 BRA `(.L_x_39) ;  /* 0xfffffffc00f08947 */ /* 0x004fea000383ffff */
[----:B------:R-:W-:Y:S05]  /*7950*/  BRA `(.L_x_116) ;  /* 0xffffffa400ac7947 */ /* 0x000fea000383ffff */
.L_x_43:
[----:B-1----:R-:W-:-:S07]  /*7960*/  MOV R0, UR4 ;  /* 0x0000000400007c02 */ /* 0x002fce0008000f00 */
.L_x_117:
[----:B-1----:R1:W2:Y:S02]  /*7970*/  SYNCS.PHASECHK.TRANS64.TRYWAIT P0, [R0+URZ], R3 ;  /* 0x00000003000075a7 */ /* 0x0022a400080011ff */
[----:B--2---:R-:W-:Y:S05]  /*7980*/  @!P0 NANOSLEEP.SYNCS 0x989680 ;  /* 0x009896800000895d */ /* 0x004fea0003900000 */
[----:B------:R-:W2:Y:S02]  /*7990*/  @!P0 SYNCS.PHASECHK.TRANS64 P0, [R0+URZ], R3 ;  /* 0x00000003000085a7 */ /* 0x000ea400080010ff */
[----:B--2---:R-:W-:Y:S05]  /*79a0*/  @!P0 BRA `(.L_x_117) ;  /* 0xfffffffc00f08947 */ /* 0x004fea000383ffff */
[----:B------:R-:W-:Y:S05]  /*79b0*/  BRA `(.L_x_118) ;  /* 0xffffffac00507947 */ /* 0x000fea000383ffff */
.L_x_44:
[----:B------:R-:W-:-:S07]  /*79c0*/  MOV R0, UR5 ;  /* 0x0000000500007c02 */ /* 0x000fce0008000f00 */
.L_x_119:
[----:B-1----:R1:W2:Y:S02]  /*79d0*/  SYNCS.PHASECHK.TRANS64.TRYWAIT P0, [R0+URZ], R3 ;  /* 0x00000003000075a7 */ /* 0x0022a400080011ff */
[----:B--2---:R-:W-:Y:S05]  /*79e0*/  @!P0 NANOSLEEP.SYNCS 0x989680 ;  /* 0x009896800000895d */ /* 0x004fea0003900000 */
[----:B------:R-:W2:Y:S02]  /*79f0*/  @!P0 SYNCS.PHASECHK.TRANS64 P0, [R0+URZ], R3 ;  /* 0x00000003000085a7 */ /* 0x000ea400080010ff */
[----:B--2---:R-:W-:Y:S05]  /*7a00*/  @!P0 BRA `(.L_x_119) ;  /* 0xfffffffc00f08947 */ /* 0x004fea000383ffff */
[----:B------:R-:W-:Y:S05]  /*7a10*/  BRA `(.L_x_120) ;  /* 0xffffffac005c7947 */ /* 0x000fea000383ffff */
.L_x_45:
[----:B------:R-:W-:-:S07]  /*7a20*/  MOV R0, UR5 ;  /* 0x0000000500007c02 */ /* 0x000fce0008000f00 */
.L_x_121:
[----:B-1----:R1:W2:Y:S02]  /*7a30*/  SYNCS.PHASECHK.TRANS64.TRYWAIT P0, [R0+URZ], R3 ;  /* 0x00000003000075a7 */ /* 0x0022a400080011ff */
[----:B--2---:R-:W-:Y:S05]  /*7a40*/  @!P0 NANOSLEEP.SYNCS 0x989680 ;  /* 0x009896800000895d */ /* 0x004fea0003900000 */
[----:B------:R-:W2:Y:S02]  /*7a50*/  @!P0 SYNCS.PHASECHK.TRANS64 P0, [R0+URZ], R3 ;  /* 0x00000003000085a7 */ /* 0x000ea400080010ff */
[----:B--2---:R-:W-:Y:S05]  /*7a60*/  @!P0 BRA `(.L_x_121) ;  /* 0xfffffffc00f08947 */ /* 0x004fea000383ffff */
[----:B------:R-:W-:Y:S05]  /*7a70*/  BRA `(.L_x_122) ;  /* 0xffffffac00687947 */ /* 0x000fea000383ffff */
.L_x_46:
[----:B------:R-:W-:-:S07]  /*7a80*/  MOV R0, UR5 ;  /* 0x0000000500007c02 */ /* 0x000fce0008000f00 */
.L_x_123:
[----:B-1----:R1:W2:Y:S02]  /*7a90*/  SYNCS.PHASECHK.TRANS64.TRYWAIT P0, [R0+URZ], R3 ;  /* 0x00000003000075a7 */ /* 0x0022a400080011ff */
[----:B--2---:R-:W-:Y:S05]  /*7aa0*/  @!P0 NANOSLEEP.SYNCS 0x989680 ;  /* 0x009896800000895d */ /* 0x004fea0003900000 */
[----:B------:R-:W2:Y:S02]  /*7ab0*/  @!P0 SYNCS.PHASECHK.TRANS64 P0, [R0+URZ], R3 ;  /* 0x00000003000085a7 */ /* 0x000ea400080010ff */
[----:B--2---:R-:W-:Y:S05]  /*7ac0*/  @!P0 BRA `(.L_x_123) ;  /* 0xfffffffc00f08947 */ /* 0x004fea000383ffff */
[----:B------:R-:W-:Y:S05]  /*7ad0*/  BRA `(.L_x_124) ;  /* 0xffffffac00747947 */ /* 0x000fea000383ffff */
.L_x_49:
[----:B-1----:R1:W2:Y:S02]  /*7ae0*/  SYNCS.PHASECHK.TRANS64.TRYWAIT P0, [R2+URZ+0xe0], R5 ;  /* 0x0000e005020075a7 */ /* 0x0022a400080011ff */
[----:B--2---:R-:W-:Y:S05]  /*7af0*/  @!P0 NANOSLEEP.SYNCS 0x989680 ;  /* 0x009896800000895d */ /* 0x004fea0003900000 */
[----:B------:R-:W2:Y:S02]  /*7b00*/  @!P0 SYNCS.PHASECHK.TRANS64 P0, [R2+URZ+0xe0], R5 ;  /* 0x0000e005020085a7 */ /* 0x000ea400080010ff */
[----:B--2---:R-:W-:Y:S05]  /*7b10*/  @!P0 BRA `(.L_x_49) ;  /* 0xfffffffc00f08947 */ /* 0x004fea000383ffff */
[----:B------:R-:W-:Y:S05]  /*7b20*/  BRA `(.L_x_125) ;  /* 0xffffffac00d87947 */ /* 0x000fea000383ffff */
.L_x_50:
[----:B------:R-:W-:-:S07]  /*7b30*/  MOV R2, UR4 ;  /* 0x0000000400027c02 */ /* 0x000fce0008000f00 */
.L_x_126:
[----:B-1----:R1:W2:Y:S02]  /*7b40*/  SYNCS.PHASECHK.TRANS64.TRYWAIT P0, [R2+URZ+0x90], R5 ;  /* 0x00009005020075a7 */ /* 0x0022a400080011ff */
[----:B--2---:R-:W-:Y:S05]  /*7b50*/  @!P0 NANOSLEEP.SYNCS 0x989680 ;  /* 0x009896800000895d */ /* 0x004fea0003900000 */
[----:B------:R-:W2:Y:S02]  /*7b60*/  @!P0 SYNCS.PHASECHK.TRANS64 P0, [R2+URZ+0x90], R5 ;  /* 0x00009005020085a7 */ /* 0x000ea400080010ff */
[----:B--2---:R-:W-:Y:S05]  /*7b70*/  @!P0 BRA `(.L_x_126) ;  /* 0xfffffffc00f08947 */ /* 0x004fea000383ffff */
[----:B------:R-:W-:Y:S05]  /*7b80*/  BRA `(.L_x_127) ;  /* 0xffffffac00e87947 */ /* 0x000fea000383ffff */
.L_x_51:
[----:B-1----:R1:W2:Y:S02]  /*7b90*/  SYNCS.PHASECHK.TRANS64.TRYWAIT P1, [R2+URZ+0x80], R5 ;  /* 0x00008005020075a7 */ /* 0x0022a400080211ff */
[----:B--2---:R-:W-:Y:S05]  /*7ba0*/  @!P1 NANOSLEEP.SYNCS 0x989680 ;  /* 0x009896800000995d */ /* 0x004fea0003900000 */
[----:B------:R-:W2:Y:S02]  /*7bb0*/  @!P1 SYNCS.PHASECHK.TRANS64 P1, [R2+URZ+0x80], R5 ;  /* 0x00008005020095a7 */ /* 0x000ea400080210ff */
[----:B--2---:R-:W-:Y:S05]  /*7bc0*/  @!P1 BRA `(.L_x_51) ;  /* 0xfffffffc00f09947 */ /* 0x004fea000383ffff */
[----:B------:R-:W-:Y:S05]  /*7bd0*/  BRA `(.L_x_128) ;  /* 0xffffffb000187947 */ /* 0x000fea000383ffff */
.L_x_54:
[----:B------:R-:W-:-:S07]  /*7be0*/  MOV R0, UR4 ;  /* 0x0000000400007c02 */ /* 0x000fce0008000f00 */
.L_x_129:
[----:B-1----:R1:W2:Y:S02]  /*7bf0*/  SYNCS.PHASECHK.TRANS64.TRYWAIT P0, [R0+URZ+0x90], R3 ;  /* 0x00009003000075a7 */ /* 0x0022a400080011ff */
[----:B--2---:R-:W-:Y:S05]  /*7c00*/  @!P0 NANOSLEEP.SYNCS 0x989680 ;  /* 0x009896800000895d */ /* 0x004fea0003900000 */
[----:B------:R-:W2:Y:S02]  /*7c10*/  @!P0 SYNCS.PHASECHK.TRANS64 P0, [R0+URZ+0x90], R3 ;  /* 0x00009003000085a7 */ /* 0x000ea400080010ff */
[----:B--2---:R-:W-:Y:S05]  /*7c20*/  @!P0 BRA `(.L_x_129) ;  /* 0xfffffffc00f08947 */ /* 0x004fea000383ffff */
[----:B------:R-:W-:Y:S05]  /*7c30*/  BRA `(.L_x_53) ;  /* 0xffffffb0006c7947 */ /* 0x000fea000383ffff */
.L_x_61:
[----:B-1----:R1:W2:Y:S02]  /*7c40*/  SYNCS.PHASECHK.TRANS64.TRYWAIT P1, [R0+URZ+0x80], R5 ;  /* 0x00008005000075a7 */ /* 0x0022a400080211ff */
[----:B--2---:R-:W-:Y:S05]  /*7c50*/  @!P1 NANOSLEEP.SYNCS 0x989680 ;  /* 0x009896800000995d */ /* 0x004fea0003900000 */
[----:B------:R-:W2:Y:S02]  /*7c60*/  @!P1 SYNCS.PHASECHK.TRANS64 P1, [R0+URZ+0x80], R5 ;  /* 0x00008005000095a7 */ /* 0x000ea400080210ff */
[----:B--2---:R-:W-:Y:S05]  /*7c70*/  @!P1 BRA `(.L_x_61) ;  /* 0xfffffffc00f09947 */ /* 0x004fea000383ffff */
[----:B------:R-:W-:Y:S05]  /*7c80*/  BRA `(.L_x_130) ;  /* 0xffffffb400d47947 */ /* 0x000fea000383ffff */
.L_x_62:
[----:B------:R-:W-:-:S07]  /*7c90*/  MOV R3, UR23 ;  /* 0x0000001700037c02 */ /* 0x000fce0008000f00 */
.L_x_131:
[----:B-1----:R1:W2:Y:S02]  /*7ca0*/  SYNCS.PHASECHK.TRANS64.TRYWAIT P0, [R3+URZ+0xc0], R0 ;  /* 0x0000c000030075a7 */ /* 0x0022a400080011ff */
[----:B--2---:R-:W-:Y:S05]  /*7cb0*/  @!P0 NANOSLEEP.SYNCS 0x989680 ;  /* 0x009896800000895d */ /* 0x004fea0003900000 */
[----:B------:R-:W2:Y:S02]  /*7cc0*/  @!P0 SYNCS.PHASECHK.TRANS64 P0, [R3+URZ+0xc0], R0 ;  /* 0x0000c000030085a7 */ /* 0x000ea400080010ff */
[----:B--2---:R-:W-:Y:S05]  /*7cd0*/  @!P0 BRA `(.L_x_131) ;  /* 0xfffffffc00f08947 */ /* 0x004fea000383ffff */
[----:B------:R-:W-:Y:S05]  /*7ce0*/  BRA `(.L_x_132) ;  /* 0xffffffb800247947 */ /* 0x000fea000383ffff */
.L_x_65:
[----:B------:R-:W-:Y:S07]  /*7cf0*/  MOV R0, UR5 ;  /* 0x0000000500007c02 */ /* 0x000fee0008000f00 */
.L_x_133:
[----:B-1----:R1:W2:Y:S02]  /*7d00*/  SYNCS.PHASECHK.TRANS64.TRYWAIT P0, [R0+URZ], R3 ;  /* 0x00000003000075a7 */ /* 0x0022a400080011ff */
[----:B--2---:R-:W-:Y:S05]  /*7d10*/  @!P0 NANOSLEEP.SYNCS 0x989680 ;  /* 0x009896800000895d */ /* 0x004fea0003900000 */
[----:B------:R-:W2:Y:S02]  /*7d20*/  @!P0 SYNCS.PHASECHK.TRANS64 P0, [R0+URZ], R3 ;  /* 0x00000003000085a7 */ /* 0x000ea400080010ff */
[----:B--2---:R-:W-:Y:S05]  /*7d30*/  @!P0 BRA `(.L_x_133) ;  /* 0xfffffffc00f08947 */ /* 0x004fea000383ffff */
[----:B------:R-:W-:Y:S05]  /*7d40*/  BRA `(.L_x_64) ;  /* 0xffffffb800407947 */ /* 0x000fea000383ffff */
.L_x_68:
[----:B------:R-:W-:-:S07]  /*7d50*/  MOV R0, UR4 ;  /* 0x0000000400007c02 */ /* 0x000fce0008000f00 */
.L_x_134:
[----:B--2---:R2:W4:Y:S02]  /*7d60*/  SYNCS.PHASECHK.TRANS64.TRYWAIT P0, [R0+URZ], R3 ;  /* 0x00000003000075a7 */ /* 0x00452400080011ff */
[----:B----4-:R-:W-:Y:S05]  /*7d70*/  @!P0 NANOSLEEP.SYNCS 0x989680 ;  /* 0x009896800000895d */ /* 0x010fea0003900000 */
[----:B------:R-:W4:Y:S02]  /*7d80*/  @!P0 SYNCS.PHASECHK.TRANS64 P0, [R0+URZ], R3 ;  /* 0x00000003000085a7 */ /* 0x000f2400080010ff */
[----:B----4-:R-:W-:Y:S05]  /*7d90*/  @!P0 BRA `(.L_x_134) ;  /* 0xfffffffc00f08947 */ /* 0x010fea000383ffff */
[----:B------:R-:W-:Y:S05]  /*7da0*/  BRA `(.L_x_135) ;  /* 0xffffffb800f47947 */ /* 0x000fea000383ffff */
.L_x_69:
[----:B------:R-:W-:-:S07]  /*7db0*/  MOV R0, UR5 ;  /* 0x0000000500007c02 */ /* 0x000fce0008000f00 */
.L_x_136:
[----:B-1----:R1:W2:Y:S02]  /*7dc0*/  SYNCS.PHASECHK.TRANS64.TRYWAIT P0, [R0+URZ], R3 ;  /* 0x00000003000075a7 */ /* 0x0022a400080011ff */
[----:B--2---:R-:W-:Y:S05]  /*7dd0*/  @!P0 NANOSLEEP.SYNCS 0x989680 ;  /* 0x009896800000895d */ /* 0x004fea0003900000 */
[----:B------:R-:W2:Y:S02]  /*7de0*/  @!P0 SYNCS.PHASECHK.TRANS64 P0, [R0+URZ], R3 ;  /* 0x00000003000085a7 */ /* 0x000ea400080010ff */
[----:B--2---:R-:W-:Y:S05]  /*7df0*/  @!P0 BRA `(.L_x_136) ;  /* 0xfffffffc00f08947 */ /* 0x004fea000383ffff */
[----:B------:R-:W-:Y:S05]  /*7e00*/  BRA `(.L_x_137) ;  /* 0xffffffbc00007947 */ /* 0x000fea000383ffff */
.L_x_70:
[----:B------:R-:W-:-:S07]  /*7e10*/  MOV R0, UR5 ;  /* 0x0000000500007c02 */ /* 0x000fce0008000f00 */
.L_x_138:
[----:B-1----:R1:W2:Y:S02]  /*7e20*/  SYNCS.PHASECHK.TRANS64.TRYWAIT P0, [R0+URZ], R3 ;  /* 0x00000003000075a7 */ /* 0x0022a400080011ff */
[----:B--2---:R-:W-:Y:S05]  /*7e30*/  @!P0 NANOSLEEP.SYNCS 0x989680 ;  /* 0x009896800000895d */ /* 0x004fea0003900000 */
[----:B------:R-:W2:Y:S02]  /*7e40*/  @!P0 SYNCS.PHASECHK.TRANS64 P0, [R0+URZ], R3 ;  /* 0x00000003000085a7 */ /* 0x000ea400080010ff */
[----:B--2---:R-:W-:Y:S05]  /*7e50*/  @!P0 BRA `(.L_x_138) ;  /* 0xfffffffc00f08947 */ /* 0x004fea000383ffff */
[----:B------:R-:W-:Y:S05]  /*7e60*/  BRA `(.L_x_139) ;  /* 0xffffffbc000c7947 */ /* 0x000fea000383ffff */
.L_x_71:
[----:B------:R-:W-:-:S07]  /*7e70*/  MOV R0, UR4 ;  /* 0x0000000400007c02 */ /* 0x000fce0008000f00 */
.L_x_140:
[----:B-1----:R1:W2:Y:S02]  /*7e80*/  SYNCS.PHASECHK.TRANS64.TRYWAIT P0, [R0+URZ], R3 ;  /* 0x00000003000075a7 */ /* 0x0022a400080011ff */
[----:B--2---:R-:W-:Y:S05]  /*7e90*/  @!P0 NANOSLEEP.SYNCS 0x989680 ;  /* 0x009896800000895d */ /* 0x004fea0003900000 */
[----:B------:R-:W2:Y:S02]  /*7ea0*/  @!P0 SYNCS.PHASECHK.TRANS64 P0, [R0+URZ], R3 ;  /* 0x00000003000085a7 */ /* 0x000ea400080010ff */
[----:B--2---:R-:W-:Y:S05]  /*7eb0*/  @!P0 BRA `(.L_x_140) ;  /* 0xfffffffc00f08947 */ /* 0x004fea000383ffff */
[----:B------:R-:W-:Y:S05]  /*7ec0*/  BRA `(.L_x_141) ;  /* 0xffffffbc00187947 */ /* 0x000fea000383ffff */
.L_x_76:
[----:B--2---:R2:W4:Y:S02]  /*7ed0*/  SYNCS.PHASECHK.TRANS64.TRYWAIT P0, [R12+URZ+0x80], R9 ;  /* 0x000080090c0075a7 */ /* 0x00452400080011ff */
[----:B----4-:R-:W-:Y:S05]  /*7ee0*/  @!P0 NANOSLEEP.SYNCS 0x989680 ;  /* 0x009896800000895d */ /* 0x010fea0003900000 */
[----:B------:R-:W4:Y:S02]  /*7ef0*/  @!P0 SYNCS.PHASECHK.TRANS64 P0, [R12+URZ+0x80], R9 ;  /* 0x000080090c0085a7 */ /* 0x000f2400080010ff */
[----:B----4-:R-:W-:Y:S05]  /*7f00*/  @!P0 BRA `(.L_x_76) ;  /* 0xfffffffc00f08947 */ /* 0x010fea000383ffff */
[----:B------:R-:W-:Y:S05]  /*7f10*/  BRA `(.L_x_142) ;  /* 0xffffffc000387947 */ /* 0x000fea000383ffff */
.L_x_79:
[----:B------:R-:W-:Y:S07]  /*7f20*/  MOV R0, UR21 ;  /* 0x0000001500007c02 */ /* 0x000fee0008000f00 */
.L_x_143:
[----:B--2---:R2:W3:Y:S02]  /*7f30*/  SYNCS.PHASECHK.TRANS64.TRYWAIT P2, [R0+URZ+0x78], R11 ;  /* 0x0000780b000075a7 */ /* 0x0044e400080411ff */
[----:B---3--:R-:W-:Y:S05]  /*7f40*/  @!P2 NANOSLEEP.SYNCS 0x989680 ;  /* 0x009896800000a95d */ /* 0x008fea0003900000 */
[----:B------:R-:W3:Y:S02]  /*7f50*/  @!P2 SYNCS.PHASECHK.TRANS64 P2, [R0+URZ+0x78], R11 ;  /* 0x0000780b0000a5a7 */ /* 0x000ee400080410ff */
[----:B---3--:R-:W-:Y:S05]  /*7f60*/  @!P2 BRA `(.L_x_143) ;  /* 0xfffffffc00f0a947 */ /* 0x008fea000383ffff */
[----:B------:R-:W-:Y:S05]  /*7f70*/  BRA `(.L_x_78) ;  /* 0xffffffc400a07947 */ /* 0x000fea000383ffff */
.L_x_82:
[----:B--2---:R-:W-:Y:S07]  /*7f80*/  MOV R0, UR21 ;  /* 0x0000001500007c02 */ /* 0x004fee0008000f00 */
.L_x_144:
[----:B--2---:R2:W3:Y:S02]  /*7f90*/  SYNCS.PHASECHK.TRANS64.TRYWAIT P0, [R0+URZ+0x60], R9 ;  /* 0x00006009000075a7 */ /* 0x0044e400080011ff */
[----:B---3--:R-:W-:Y:S05]  /*7fa0*/  @!P0 NANOSLEEP.SYNCS 0x989680 ;  /* 0x009896800000895d */ /* 0x008fea0003900000 */
[----:B------:R-:W3:Y:S02]  /*7fb0*/  @!P0 SYNCS.PHASECHK.TRANS64 P0, [R0+URZ+0x60], R9 ;  /* 0x00006009000085a7 */ /* 0x000ee400080010ff */
[----:B---3--:R-:W-:Y:S05]  /*7fc0*/  @!P0 BRA `(.L_x_144) ;  /* 0xfffffffc00f08947 */ /* 0x008fea000383ffff */
[----:B------:R-:W-:Y:S05]  /*7fd0*/  BRA `(.L_x_145) ;  /* 0xffffffc400fc7947 */ /* 0x000fea000383ffff */
.L_x_83:
[----:B------:R-:W-:Y:S07]  /*7fe0*/  MOV R0, UR21 ;  /* 0x0000001500007c02 */ /* 0x000fee0008000f00 */
.L_x_146:
[----:B--2---:R2:W3:Y:S02]  /*7ff0*/  SYNCS.PHASECHK.TRANS64.TRYWAIT P0, [R0+URZ+0x68], R9 ;  /* 0x00006809000075a7 */ /* 0x0044e400080011ff */
[----:B---3--:R-:W-:Y:S05]  /*8000*/  @!P0 NANOSLEEP.SYNCS 0x989680 ;  /* 0x009896800000895d */ /* 0x008fea0003900000 */
[----:B------:R-:W3:Y:S02]  /*8010*/  @!P0 SYNCS.PHASECHK.TRANS64 P0, [R0+URZ+0x68], R9 ;  /* 0x00006809000085a7 */ /* 0x000ee400080010ff */
[----:B---3--:R-:W-:Y:S05]  /*8020*/  @!P0 BRA `(.L_x_146) ;  /* 0xfffffffc00f08947 */ /* 0x008fea000383ffff */
[----:B------:R-:W-:Y:S05]  /*8030*/  BRA `(.L_x_147) ;  /* 0xffffffc800347947 */ /* 0x000fea000383ffff */
.L_x_85:
[----:B------:R-:W-:-:S07]  /*8040*/  MOV R0, UR21 ;  /* 0x0000001500007c02 */ /* 0x000fce0008000f00 */
.L_x_148:
[----:B---3--:R3:W4:Y:S02]  /*8050*/  SYNCS.PHASECHK.TRANS64.TRYWAIT P0, [R0+URZ+0x60], R3 ;  /* 0x00006003000075a7 */ /* 0x00872400080011ff */
[----:B----4-:R-:W-:Y:S05]  /*8060*/  @!P0 NANOSLEEP.SYNCS 0x989680 ;  /* 0x009896800000895d */ /* 0x010fea0003900000 */
[----:B------:R-:W4:Y:S02]  /*8070*/  @!P0 SYNCS.PHASECHK.TRANS64 P0, [R0+URZ+0x60], R3 ;  /* 0x00006003000085a7 */ /* 0x000f2400080010ff */
[----:B----4-:R-:W-:Y:S05]  /*8080*/  @!P0 BRA `(.L_x_148) ;  /* 0xfffffffc00f08947 */ /* 0x010fea000383ffff */
[----:B------:R-:W-:Y:S05]  /*8090*/  BRA `(.L_x_149) ;  /* 0xffffffc800a47947 */ /* 0x000fea000383ffff */
.L_x_87:
[----:B-1----:R1:W2:Y:S02]  /*80a0*/  SYNCS.PHASECHK.TRANS64.TRYWAIT P0, [R3+URZ+0x80], R0 ;  /* 0x00008000030075a7 */ /* 0x0022a400080011ff */
[----:B--2---:R-:W-:Y:S05]  /*80b0*/  @!P0 NANOSLEEP.SYNCS 0x989680 ;  /* 0x009896800000895d */ /* 0x004fea0003900000 */
[----:B------:R-:W2:Y:S02]  /*80c0*/  @!P0 SYNCS.PHASECHK.TRANS64 P0, [R3+URZ+0x80], R0 ;  /* 0x00008000030085a7 */ /* 0x000ea400080010ff */
[----:B--2---:R-:W-:Y:S05]  /*80d0*/  @!P0 BRA `(.L_x_87) ;  /* 0xfffffffc00f08947 */ /* 0x004fea000383ffff */
[----:B------:R-:W-:Y:S05]  /*80e0*/  BRA `(.L_x_150) ;  /* 0xffffffcc006c7947 */ /* 0x000fea000383ffff */
.L_x_98:
[----:B--2---:R2:W1:Y:S02]  /*80f0*/  SYNCS.PHASECHK.TRANS64.TRYWAIT P1, [R2+URZ+0x50], R5 ;  /* 0x00005005020075a7 */ /* 0x00446400080211ff */
[----:B-1----:R-:W-:Y:S05]  /*8100*/  @!P1 NANOSLEEP.SYNCS 0x989680 ;  /* 0x009896800000995d */ /* 0x002fea0003900000 */
[----:B------:R-:W1:Y:S02]  /*8110*/  @!P1 SYNCS.PHASECHK.TRANS64 P1, [R2+URZ+0x50], R5 ;  /* 0x00005005020095a7 */ /* 0x000e6400080210ff */
[----:B-1----:R-:W-:Y:S05]  /*8120*/  @!P1 BRA `(.L_x_98) ;  /* 0xfffffffc00f09947 */ /* 0x002fea000383ffff */
[----:B------:R-:W-:Y:S05]  /*8130*/  BRA `(.L_x_97) ;  /* 0xffffffd800e07947 */ /* 0x000fea000383ffff */
.L_x_100:
[----:B--2---:R2:W4:Y:S02]  /*8140*/  SYNCS.PHASECHK.TRANS64.TRYWAIT P0, [R100+URZ+0xa0], R3 ;  /* 0x0000a003640075a7 */ /* 0x00452400080011ff */
[----:B----4-:R-:W-:Y:S05]  /*8150*/  @!P0 NANOSLEEP.SYNCS 0x989680 ;  /* 0x009896800000895d */ /* 0x010fea0003900000 */
[----:B------:R-:W4:Y:S02]  /*8160*/  @!P0 SYNCS.PHASECHK.TRANS64 P0, [R100+URZ+0xa0], R3 ;  /* 0x0000a003640085a7 */ /* 0x000f2400080010ff */
[----:B----4-:R-:W-:Y:S05]  /*8170*/  @!P0 BRA `(.L_x_100) ;  /* 0xfffffffc00f08947 */ /* 0x010fea000383ffff */
[----:B------:R-:W-:Y:S05]  /*8180*/  BRA `(.L_x_99) ;  /* 0xffffffdc00307947 */ /* 0x000fea000383ffff */
.L_x_108:
[----:B---3--:R3:W4:Y:S02]  /*8190*/  SYNCS.PHASECHK.TRANS64.TRYWAIT P0, [R109+URZ+0x50], R4 ;  /* 0x000050046d0075a7 */ /* 0x00872400080011ff */
[----:B----4-:R-:W-:Y:S05]  /*81a0*/  @!P0 NANOSLEEP.SYNCS 0x989680 ;  /* 0x009896800000895d */ /* 0x010fea0003900000 */
[----:B------:R-:W4:Y:S02]  /*81b0*/  @!P0 SYNCS.PHASECHK.TRANS64 P0, [R109+URZ+0x50], R4 ;  /* 0x000050046d0085a7 */ /* 0x000f2400080010ff */
[----:B----4-:R-:W-:Y:S05]  /*81c0*/  @!P0 BRA `(.L_x_108) ;  /* 0xfffffffc00f08947 */ /* 0x010fea000383ffff */
[----:B------:R-:W-:Y:S05]  /*81d0*/  BRA `(.L_x_107) ;  /* 0xffffffe800247947 */ /* 0x000fea000383ffff */
        .weak           $__internal_0_$__cuda_sm10x_tcgen05_guardrail_trap_col_being_dealloced_not_returned_by_alloc
        .type           $__internal_0_$__cuda_sm10x_tcgen05_guardrail_trap_col_being_dealloced_not_returned_by_alloc,@function
        .size           $__internal_0_$__cuda_sm10x_tcgen05_guardrail_trap_col_being_dealloced_not_returned_by_alloc,($__internal_1_$__cuda_sm10x_tcgen05_guardrail_trap_phase_invalid_during_alloc - $__internal_0_$__cuda_sm10x_tcgen05_guardrail_trap_col_being_dealloced_not_returned_by_alloc)
$__internal_0_$__cuda_sm10x_tcgen05_guardrail_trap_col_being_dealloced_not_returned_by_alloc:
[----:B------:R-:W-:Y:S05]  /*81e0*/  BPT.TRAP 0x1 ;  /* 0x000000040000795c */ /* 0x000fea0000300000 */
[----:B------:R-:W-:-:S04]  /*81f0*/  HFMA2 R3, -RZ, RZ, 0, 0 ;  /* 0x00000000ff037431 */ /* 0x000fc800000001ff */
[----:B------:R-:W-:Y:S05]  /*8200*/  RET.REL.NODEC R2 `(_ZN7cutlass13device_kernelINS_4gemm6kernel13GemmUniversalIN4cute5tupleIJiiiiEEENS1_10collective13CollectiveMmaINS1_35MainloopSm100TmaUmmaWarpSpecializedILi5ELi2ELi4ENS5_IJNS4_1CILi1EEENSA_ILi2EEESB_EEEEENS5_IJNSA_ILi64EEENSA_ILi128EEESF_EEENS_12float_e4m3_tENS5_IJlSB_lEEESI_SJ_NS4_8TiledMMAINS4_8MMA_AtomIJNS4_10MMA_TraitsINS4_19SM100_MMA_F8F6F4_SSEJSI_SI_fSF_SG_NS4_17integral_constantINS4_4UMMA5MajorELSQ_0EEESR_NSO_INSP_7ScaleInELSS_0EEEST_EEEEEENS4_6LayoutINS5_IJSB_SB_SB_EEENS5_IJNSA_ILi0EEESY_SY_EEEEENS5_IJNS4_10UnderscoreES11_S11_EEEEENS4_23SM90_TMA_LOAD_MULTICASTENS4_14ComposedLayoutINS4_7SwizzleILi2ELi4ELi3EEENS4_18smem_ptr_flag_bitsILi8EEENSW_INS5_IJNSA_ILi8EEESF_EEENS5_IJSF_SB_EEEEEEEvNS4_8identityENS4_13SM90_TMA_LOADES1E_vS1F_EENS_8epilogue10collective18CollectiveEpilogueINS1I_23Sm100TmaWarpSpecializedILi2ELi2ELi32ELb0ELb0EEEJSH_NS5_IJNSW_ISF_SB_EES1N_EEESI_SJ_SI_SJ_NS1I_6fusion15FusionCallbacksIS1M_NS1P_17LinearCombinationISI_fSI_fLNS_15FloatRoundStyleE2EEESH_S1O_JEEENS4_5SM1004TMEM4LOAD26SM100_TMEM_LOAD_16dp32b32xES1G_S1E_NS4_39AutoVectorizingCopyWithAssumedAlignmentILi128EEENS4_14SM90_TMA_STOREES1E_S20_S20_EEEvvEEEEvNT_6ParamsE) ;  /* 0xffffff7c027c7950 */ /* 0x000fea0003c3ffff */
        .weak           $__internal_1_$__cuda_sm10x_tcgen05_guardrail_trap_phase_invalid_during_alloc
        .type           $__internal_1_$__cuda_sm10x_tcgen05_guardrail_trap_phase_invalid_during_alloc,@function
        .size           $__internal_1_$__cuda_sm10x_tcgen05_guardrail_trap_phase_invalid_during_alloc,($__internal_2_$__cuda_sm10x_tcgen05_guardrail_trap_unallocated_columns_being_dealloced - $__internal_1_$__cuda_sm10x_tcgen05_guardrail_trap_phase_invalid_during_alloc)
$__internal_1_$__cuda_sm10x_tcgen05_guardrail_trap_phase_invalid_during_alloc:
[----:B------:R-:W-:Y:S05]  /*8210*/  BPT.TRAP 0x1 ;  /* 0x000000040000795c */ /* 0x000fea0000300000 */
[----:B------:R-:W-:-:S04]  /*8220*/  MOV R5, 0x0 ;  /* 0x0000000000057802 */ /* 0x000fc80000000f00 */
[----:B------:R-:W-:Y:S05]  /*8230*/  RET.REL.NODEC R4 `(_ZN7cutlass13device_kernelINS_4gemm6kernel13GemmUniversalIN4cute5tupleIJiiiiEEENS1_10collective13CollectiveMmaINS1_35MainloopSm100TmaUmmaWarpSpecializedILi5ELi2ELi4ENS5_IJNS4_1CILi1EEENSA_ILi2EEESB_EEEEENS5_IJNSA_ILi64EEENSA_ILi128EEESF_EEENS_12float_e4m3_tENS5_IJlSB_lEEESI_SJ_NS4_8TiledMMAINS4_8MMA_AtomIJNS4_10MMA_TraitsINS4_19SM100_MMA_F8F6F4_SSEJSI_SI_fSF_SG_NS4_17integral_constantINS4_4UMMA5MajorELSQ_0EEESR_NSO_INSP_7ScaleInELSS_0EEEST_EEEEEENS4_6LayoutINS5_IJSB_SB_SB_EEENS5_IJNSA_ILi0EEESY_SY_EEEEENS5_IJNS4_10UnderscoreES11_S11_EEEEENS4_23SM90_TMA_LOAD_MULTICASTENS4_14ComposedLayoutINS4_7SwizzleILi2ELi4ELi3EEENS4_18smem_ptr_flag_bitsILi8EEENSW_INS5_IJNSA_ILi8EEESF_EEENS5_IJSF_SB_EEEEEEEvNS4_8identityENS4_13SM90_TMA_LOADES1E_vS1F_EENS_8epilogue10collective18CollectiveEpilogueINS1I_23Sm100TmaWarpSpecializedILi2ELi2ELi32ELb0ELb0EEEJSH_NS5_IJNSW_ISF_SB_EES1N_EEESI_SJ_SI_SJ_NS1I_6fusion15FusionCallbacksIS1M_NS1P_17LinearCombinationISI_fSI_fLNS_15FloatRoundStyleE2EEESH_S1O_JEEENS4_5SM1004TMEM4LOAD26SM100_TMEM_LOAD_16dp32b32xES1G_S1E_NS4_39AutoVectorizingCopyWithAssumedAlignmentILi128EEENS4_14SM90_TMA_STOREES1E_S20_S20_EEEvvEEEEvNT_6ParamsE) ;  /* 0xffffff7c04707950 */ /* 0x000fea0003c3ffff */
        .weak           $__internal_2_$__cuda_sm10x_tcgen05_guardrail_trap_unallocated_columns_being_dealloced
        .type           $__internal_2_$__cuda_sm10x_tcgen05_guardrail_trap_unallocated_columns_being_dealloced,@function
        .size           $__internal_2_$__cuda_sm10x_tcgen05_guardrail_trap_unallocated_columns_being_dealloced,(.L_x_152 - $__internal_2_$__cuda_sm10x_tcgen05_guardrail_trap_unallocated_columns_being_dealloced)
$__internal_2_$__cuda_sm10x_tcgen05_guardrail_trap_unallocated_columns_being_dealloced:
[----:B------:R-:W-:Y:S05]  /*8240*/  BPT.TRAP 0x1 ;  /* 0x000000040000795c */ /* 0x000fea0000300000 */
[----:B------:R-:W-:-:S04]  /*8250*/  HFMA2 R3, -RZ, RZ, 0, 0 ;  /* 0x00000000ff037431 */ /* 0x000fc800000001ff */
[----:B------:R-:W-:Y:S05]  /*8260*/  RET.REL.NODEC R2 `(_ZN7cutlass13device_kernelINS_4gemm6kernel13GemmUniversalIN4cute5tupleIJiiiiEEENS1_10collective13CollectiveMmaINS1_35MainloopSm100TmaUmmaWarpSpecializedILi5ELi2ELi4ENS5_IJNS4_1CILi1EEENSA_ILi2EEESB_EEEEENS5_IJNSA_ILi64EEENSA_ILi128EEESF_EEENS_12float_e4m3_tENS5_IJlSB_lEEESI_SJ_NS4_8TiledMMAINS4_8MMA_AtomIJNS4_10MMA_TraitsINS4_19SM100_MMA_F8F6F4_SSEJSI_SI_fSF_SG_NS4_17integral_constantINS4_4UMMA5MajorELSQ_0EEESR_NSO_INSP_7ScaleInELSS_0EEEST_EEEEEENS4_6LayoutINS5_IJSB_SB_SB_EEENS5_IJNSA_ILi0EEESY_SY_EEEEENS5_IJNS4_10UnderscoreES11_S11_EEEEENS4_23SM90_TMA_LOAD_MULTICASTENS4_14ComposedLayoutINS4_7SwizzleILi2ELi4ELi3EEENS4_18smem_ptr_flag_bitsILi8EEENSW_INS5_IJNSA_ILi8EEESF_EEENS5_IJSF_SB_EEEEEEEvNS4_8identityENS4_13SM90_TMA_LOADES1E_vS1F_EENS_8epilogue10collective18CollectiveEpilogueINS1I_23Sm100TmaWarpSpecializedILi2ELi2ELi32ELb0ELb0EEEJSH_NS5_IJNSW_ISF_SB_EES1N_EEESI_SJ_SI_SJ_NS1I_6fusion15FusionCallbacksIS1M_NS1P_17LinearCombinationISI_fSI_fLNS_15FloatRoundStyleE2EEESH_S1O_JEEENS4_5SM1004TMEM4LOAD26SM100_TMEM_LOAD_16dp32b32xES1G_S1E_NS4_39AutoVectorizingCopyWithAssumedAlignmentILi128EEENS4_14SM90_TMA_STOREES1E_S20_S20_EEEvvEEEEvNT_6ParamsE) ;  /* 0xffffff7c02647950 */ /* 0x000fea0003c3ffff */
.L_x_151:
[----:B------:R-:W-:-:S00]  /*8270*/  BRA `(.L_x_151) ;  /* 0xfffffffc00fc7947 */ /* 0x000fc0000383ffff */
[----:B------:R-:W-:-:S00]  /*8280*/  NOP ;  /* 0x0000000000007918 */ /* 0x000fc00000000000 */
[----:B------:R-:W-:-:S00]  /*8290*/  NOP ;  /* 0x0000000000007918 */ /* 0x000fc00000000000 */
[----:B------:R-:W-:-:S00]  /*82a0*/  NOP ;  /* 0x0000000000007918 */ /* 0x000fc00000000000 */
[----:B------:R-:W-:-:S00]  /*82b0*/  NOP ;  /* 0x0000000000007918 */ /* 0x000fc00000000000 */
[----:B------:R-:W-:-:S00]  /*82c0*/  NOP ;  /* 0x0000000000007918 */ /* 0x000fc00000000000 */
[----:B------:R-:W-:-:S00]  /*82d0*/  NOP ;  /* 0x0000000000007918 */ /* 0x000fc00000000000 */
[----:B------:R-:W-:-:S00]  /*82e0*/  NOP ;  /* 0x0000000000007918 */ /* 0x000fc00000000000 */
[----:B------:R-:W-:-:S00]  /*82f0*/  NOP ;  /* 0x0000000000007918 */ /* 0x000fc00000000000 */
.L_x_152:


//--------------------- .nv.global.init           --------------------------
	.section	.nv.global.init,"aw",@progbits
.nv.global.init:
	.type		$str$27,@object
	.size		$str$27,($str$28 - $str$27)
$str$27:
        /*0000*/ 	.byte	0x28, 0x61, 0x64, 0x64, 0x72, 0x65, 0x73, 0x73, 0x20, 0x26, 0x20, 0x6d, 0x61, 0x73, 0x6b, 0x29
        /*0010*/ 	.byte	0x20, 0x3d, 0x3d, 0x20, 0x30, 0x00
	.type		$str$28,@object
	.size		$str$28,($str$26 - $str$28)
$str$28:
        /*0016*/ 	.byte	0x2f, 0x74, 0x6d, 0x70, 0x2f, 0x63, 0x75, 0x74, 0x6c, 0x61, 0x73, 0x73, 0x5f, 0x73, 0x77, 0x65
        /*0026*/ 	.byte	0x65, 0x70, 0x5f, 0x73, 0x72, 0x63, 0x2f, 0x69, 0x6e, 0x63, 0x6c, 0x75, 0x64, 0x65, 0x2f, 0x63
        /*0036*/ 	.byte	0x75, 0x74, 0x65, 0x2f, 0x70, 0x6f, 0x69, 0x6e, 0x74, 0x65, 0x72, 0x5f, 0x66, 0x6c, 0x61, 0x67
        /*0046*/ 	.byte	0x67, 0x65, 0x64, 0x2e, 0x68, 0x70, 0x70, 0x00
	.type		$str$26,@object
	.size		$str$26,($str$25 - $str$26)
$str$26:
        /*004e*/ 	.byte	0x2f, 0x74, 0x6d, 0x70, 0x2f, 0x63, 0x75, 0x74, 0x6c, 0x61, 0x73, 0x73, 0x5f, 0x73, 0x77, 0x65
        /*005e*/ 	.byte	0x65, 0x70, 0x5f, 0x73, 0x72, 0x63, 0x2f, 0x69, 0x6e, 0x63, 0x6c, 0x75, 0x64, 0x65, 0x2f, 0x63
        /*006e*/ 	.byte	0x75, 0x74, 0x65, 0x2f, 0x61, 0x74, 0x6f, 0x6d, 0x2f, 0x63, 0x6f, 0x70, 0x79, 0x5f, 0x74, 0x72
        /*007e*/ 	.byte	0x61, 0x69, 0x74, 0x73, 0x5f, 0x73, 0x6d, 0x31, 0x30, 0x30, 0x2e, 0x68, 0x70, 0x70, 0x00
	.type		$str$25,@object
	.size		$str$25,(__unnamed_1 - $str$25)
$str$25:
        /*008d*/ 	.byte	0x28, 0x28, 0x75, 0x69, 0x6e, 0x74, 0x33, 0x32, 0x5f, 0x74, 0x28, 0x74, 0x68, 0x72, 0x65, 0x61
        /*009d*/ 	.byte	0x64, 0x49, 0x64, 0x78, 0x2e, 0x78, 0x29, 0x20, 0x2f, 0x20, 0x33, 0x32, 0x29, 0x20, 0x25, 0x20
        /*00ad*/ 	.byte	0x34, 0x29, 0x20, 0x3d, 0x3d, 0x20, 0x28, 0x28, 0x28, 0x74, 0x6d, 0x65, 0x6d, 0x5f, 0x61, 0x64
        /*00bd*/ 	.byte	0x64, 0x72, 0x20, 0x3e, 0x3e, 0x20, 0x31, 0x36, 0x29, 0x20, 0x2f, 0x20, 0x33, 0x32, 0x29, 0x20
        /*00cd*/ 	.byte	0x25, 0x20, 0x34, 0x29, 0x00
	.type		__unnamed_1,@object
	.size		__unnamed_1,(__unnamed_2 - __unnamed_1)
__unnamed_1:
        /*00d2*/ 	.byte	0x61, 0x75, 0x74, 0x6f, 0x20, 0x63, 0x75, 0x74, 0x65, 0x3a, 0x3a, 0x61, 0x73, 0x5f, 0x70, 0x6f
        /* <DEDUP_REMOVED lines=24> */
        /*0262*/ 	.byte	0x3c, 0x34, 0x30, 0x39, 0x36, 0x3e, 0x3e, 0x3e, 0x3e, 0x5d, 0x00
	.type		__unnamed_2,@object
	.size		__unnamed_2,(.L_2 - __unnamed_2)
__unnamed_2:
        /* <DEDUP_REMOVED lines=40> */
        /*04ed*/ 	.byte	0x74, 0x65, 0x3a, 0x3a, 0x43, 0x3c, 0x30, 0x3e, 0x3e, 0x3e, 0x3e, 0x5d, 0x00
.L_2:


//--------------------- .nv.shared._ZN7cutlass13device_kernelINS_4gemm6kernel13GemmUniversalIN4cute5tupleIJiiiiEEENS1_10collective13CollectiveMmaINS1_35MainloopSm100TmaUmmaWarpSpecializedILi5ELi2ELi4ENS5_IJNS4_1CILi1EEENSA_ILi2EEESB_EEEEENS5_IJNSA_ILi64EEENSA_ILi128EEESF_EEENS_12float_e4m3_tENS5_IJlSB_lEEESI_SJ_NS4_8TiledMMAINS4_8MMA_AtomIJNS4_10MMA_TraitsINS4_19SM100_MMA_F8F6F4_SSEJSI_SI_fSF_SG_NS4_17integral_constantINS4_4UMMA5MajorELSQ_0EEESR_NSO_INSP_7ScaleInELSS_0EEEST_EEEEEENS4_6LayoutINS5_IJSB_SB_SB_EEENS5_IJNSA_ILi0EEESY_SY_EEEEENS5_IJNS4_10UnderscoreES11_S11_EEEEENS4_23SM90_TMA_LOAD_MULTICASTENS4_14ComposedLayoutINS4_7SwizzleILi2ELi4ELi3EEENS4_18smem_ptr_flag_bitsILi8EEENSW_INS5_IJNSA_ILi8EEESF_EEENS5_IJSF_SB_EEEEEEEvNS4_8identityENS4_13SM90_TMA_LOADES1E_vS1F_EENS_8epilogue10collective18CollectiveEpilogueINS1I_23Sm100TmaWarpSpecializedILi2ELi2ELi32ELb0ELb0EEEJSH_NS5_IJNSW_ISF_SB_EES1N_EEESI_SJ_SI_SJ_NS1I_6fusion15FusionCallbacksIS1M_NS1P_17LinearCombinationISI_fSI_fLNS_15FloatRoundStyleE2EEESH_S1O_JEEENS4_5SM1004TMEM4LOAD26SM100_TMEM_LOAD_16dp32b32xES1G_S1E_NS4_39AutoVectorizingCopyWithAssumedAlignmentILi128EEENS4_14SM90_TMA_STOREES1E_S20_S20_EEEvvEEEEvNT_6ParamsE --------------------------
	.section	.nv.shared._ZN7cutlass13device_kernelINS_4gemm6kernel13GemmUniversalIN4cute5tupleIJiiiiEEENS1_10collective13CollectiveMmaINS1_35MainloopSm100TmaUmmaWarpSpecializedILi5ELi2ELi4ENS5_IJNS4_1CILi1EEENSA_ILi2EEESB_EEEEENS5_IJNSA_ILi64EEENSA_ILi128EEESF_EEENS_12float_e4m3_tENS5_IJlSB_lEEESI_SJ_NS4_8TiledMMAINS4_8MMA_AtomIJNS4_10MMA_TraitsINS4_19SM100_MMA_F8F6F4_SSEJSI_SI_fSF_SG_NS4_17integral_constantINS4_4UMMA5MajorELSQ_0EEESR_NSO_INSP_7ScaleInELSS_0EEEST_EEEEEENS4_6LayoutINS5_IJSB_SB_SB_EEENS5_IJNSA_ILi0EEESY_SY_EEEEENS5_IJNS4_10UnderscoreES11_S11_EEEEENS4_23SM90_TMA_LOAD_MULTICASTENS4_14ComposedLayoutINS4_7SwizzleILi2ELi4ELi3EEENS4_18smem_ptr_flag_bitsILi8EEENSW_INS5_IJNSA_ILi8EEESF_EEENS5_IJSF_SB_EEEEEEEvNS4_8identityENS4_13SM90_TMA_LOADES1E_vS1F_EENS_8epilogue10collective18CollectiveEpilogueINS1I_23Sm100TmaWarpSpecializedILi2ELi2ELi32ELb0ELb0EEEJSH_NS5_IJNSW_ISF_SB_EES1N_EEESI_SJ_SI_SJ_NS1I_6fusion15FusionCallbacksIS1M_NS1P_17LinearCombinationISI_fSI_fLNS_15FloatRoundStyleE2EEESH_S1O_JEEENS4_5SM1004TMEM4LOAD26SM100_TMEM_LOAD_16dp32b32xES1G_S1E_NS4_39AutoVectorizingCopyWithAssumedAlignmentILi128EEENS4_14SM90_TMA_STOREES1E_S20_S20_EEEvvEEEEvNT_6ParamsE,"aw",@nobits
	.sectionflags	@""
	.align	16
	.zero		1024


//--------------------- .nv.shared.reserved.0     --------------------------
	.section	.nv.shared.reserved.0,"aw",@nobits
	.weak		__nv_reservedSMEM_offset_0_alias
	.size		__nv_reservedSMEM_offset_0_alias, 0, 64
	.other		__nv_reservedSMEM_offset_0_alias,@"STO_CUDA_RESERVED_SHARED STV_DEFAULT"
__nv_reservedSMEM_offset_0_alias:
	.zero		0
.nv.shared.reserved.0:
	.zero		64
	.weak		__nv_reservedSMEM_tcgen05_partition
	.type		__nv_reservedSMEM_tcgen05_partition,@object
	.size		__nv_reservedSMEM_tcgen05_partition,(.L_0 - __nv_reservedSMEM_tcgen05_partition)
__nv_reservedSMEM_tcgen05_partition:
	.zero		32
.L_0:


//--------------------- .nv.global                --------------------------
	.section	.nv.global,"aw",@nobits
.nv.global:
	.type		_ZN39_INTERNAL_9381ab74_4_k_cu_63408ba2_79574cute1_E,@object
	.size		_ZN39_INTERNAL_9381ab74_4_k_cu_63408ba2_79574cute1_E,(_ZN39_INTERNAL_9381ab74_4_k_cu_63408ba2_79574cuda3std3__45__cpo6cbeginE - _ZN39_INTERNAL_9381ab74_4_k_cu_63408ba2_79574cute1_E)
_ZN39_INTERNAL_9381ab74_4_k_cu_63408ba2_79574cute1_E:
	.zero		1
	.type		_ZN39_INTERNAL_9381ab74_4_k_cu_63408ba2_79574cuda3std3__45__cpo6cbeginE,@object
	.size		_ZN39_INTERNAL_9381ab74_4_k_cu_63408ba2_79574cuda3std3__45__cpo6cbeginE,(_ZN39_INTERNAL_9381ab74_4_k_cu_63408ba2_79574cuda3std3__48in_placeE - _ZN39_INTERNAL_9381ab74_4_k_cu_63408ba2_79574cuda3std3__45__cpo6cbeginE)
_ZN39_INTERNAL_9381ab74_4_k_cu_63408ba2_79574cuda3std3__45__cpo6cbeginE:
	.zero		1
	.type		_ZN39_INTERNAL_9381ab74_4_k_cu_63408ba2_79574cuda3std3__48in_placeE,@object
	.size		_ZN39_INTERNAL_9381ab74_4_k_cu_63408ba2_79574cuda3std3__48in_placeE,(_ZN39_INTERNAL_9381ab74_4_k_cu_63408ba2_79574cuda3std6ranges3__45__cpo9iter_moveE - _ZN39_INTERNAL_9381ab74_4_k_cu_63408ba2_79574cuda3std3__48in_placeE)
_ZN39_INTERNAL_9381ab74_4_k_cu_63408ba2_79574cuda3std3__48in_placeE:
	.zero		1
	.type		_ZN39_INTERNAL_9381ab74_4_k_cu_63408ba2_79574cuda3std6ranges3__45__cpo9iter_moveE,@object
	.size		_ZN39_INTERNAL_9381ab74_4_k_cu_63408ba2_79574cuda3std6ranges3__45__cpo9iter_moveE,(_ZN39_INTERNAL_9381ab74_4_k_cu_63408ba2_79574cuda3std3__45__cpo5beginE - _ZN39_INTERNAL_9381ab74_4_k_cu_63408ba2_79574cuda3std6ranges3__45__cpo9iter_moveE)
_ZN39_INTERNAL_9381ab74_4_k_cu_63408ba2_79574cuda3std6ranges3__45__cpo9iter_moveE:
	.zero		1
	.type		_ZN39_INTERNAL_9381ab74_4_k_cu_63408ba2_79574cuda3std3__45__cpo5beginE,@object
	.size		_ZN39_INTERNAL_9381ab74_4_k_cu_63408ba2_79574cuda3std3__45__cpo5beginE,(_ZN39_INTERNAL_9381ab74_4_k_cu_63408ba2_79574cuda3std3__441_GLOBAL__N__9381ab74_4_k_cu_63408ba2_79576ignoreE - _ZN39_INTERNAL_9381ab74_4_k_cu_63408ba2_79574cuda3std3__45__cpo5beginE)
_ZN39_INTERNAL_9381ab74_4_k_cu_63408ba2_79574cuda3std3__45__cpo5beginE:
	.zero		1
	.type		_ZN39_INTERNAL_9381ab74_4_k_cu_63408ba2_79574cuda3std3__441_GLOBAL__N__9381ab74_4_k_cu_63408ba2_79576ignoreE,@object
	.size		_ZN39_INTERNAL_9381ab74_4_k_cu_63408ba2_79574cuda3std3__441_GLOBAL__N__9381ab74_4_k_cu_63408ba2_79576ignoreE,(_ZN39_INTERNAL_9381ab74_4_k_cu_63408ba2_79574cute7productE - _ZN39_INTERNAL_9381ab74_4_k_cu_63408ba2_79574cuda3std3__441_GLOBAL__N__9381ab74_4_k_cu_63408ba2_79576ignoreE)
_ZN39_INTERNAL_9381ab74_4_k_cu_63408ba2_79574cuda3std3__441_GLOBAL__N__9381ab74_4_k_cu_63408ba2_79576ignoreE:
	.zero		1
	.type		_ZN39_INTERNAL_9381ab74_4_k_cu_63408ba2_79574cute7productE,@object
	.size		_ZN39_INTERNAL_9381ab74_4_k_cu_63408ba2_79574cute7productE,(_ZN39_INTERNAL_9381ab74_4_k_cu_63408ba2_79574cuda3std3__45__cpo3endE - _ZN39_INTERNAL_9381ab74_4_k_cu_63408ba2_79574cute7productE)
_ZN39_INTERNAL_9381ab74_4_k_cu_63408ba2_79574cute7productE:
	.zero		1
	.type		_ZN39_INTERNAL_9381ab74_4_k_cu_63408ba2_79574cuda3std3__45__cpo3endE,@object
	.size		_ZN39_INTERNAL_9381ab74_4_k_cu_63408ba2_79574cuda3std3__45__cpo3endE,(_ZN39_INTERNAL_9381ab74_4_k_cu_63408ba2_79574cuda3std3__419piecewise_constructE - _ZN39_INTERNAL_9381ab74_4_k_cu_63408ba2_79574cuda3std3__45__cpo3endE)
_ZN39_INTERNAL_9381ab74_4_k_cu_63408ba2_79574cuda3std3__45__cpo3endE:
	.zero		1
	.type		_ZN39_INTERNAL_9381ab74_4_k_cu_63408ba2_79574cuda3std3__419piecewise_constructE,@object
	.size		_ZN39_INTERNAL_9381ab74_4_k_cu_63408ba2_79574cuda3std3__419piecewise_constructE,(_ZN39_INTERNAL_9381ab74_4_k_cu_63408ba2_79574cuda3std3__45__cpo4cendE - _ZN39_INTERNAL_9381ab74_4_k_cu_63408ba2_79574cuda3std3__419piecewise_constructE)
_ZN39_INTERNAL_9381ab74_4_k_cu_63408ba2_79574cuda3std3__419piecewise_constructE:
	.zero		1
	.type		_ZN39_INTERNAL_9381ab74_4_k_cu_63408ba2_79574cuda3std3__45__cpo4cendE,@object
	.size		_ZN39_INTERNAL_9381ab74_4_k_cu_63408ba2_79574cuda3std3__45__cpo4cendE,(_ZN39_INTERNAL_9381ab74_4_k_cu_63408ba2_79574cuda3std6ranges3__45__cpo4swapE - _ZN39_INTERNAL_9381ab74_4_k_cu_63408ba2_79574cuda3std3__45__cpo4cendE)
_ZN39_INTERNAL_9381ab74_4_k_cu_63408ba2_79574cuda3std3__45__cpo4cendE:
	.zero		1
	.type		_ZN39_INTERNAL_9381ab74_4_k_cu_63408ba2_79574cuda3std6ranges3__45__cpo4swapE,@object
	.size		_ZN39_INTERNAL_9381ab74_4_k_cu_63408ba2_79574cuda3std6ranges3__45__cpo4swapE,(.L_10 - _ZN39_INTERNAL_9381ab74_4_k_cu_63408ba2_79574cuda3std6ranges3__45__cpo4swapE)
_ZN39_INTERNAL_9381ab74_4_k_cu_63408ba2_79574cuda3std6ranges3__45__cpo4swapE:
	.zero		1
.L_10:


//--------------------- .nv.constant0._ZN7cutlass13device_kernelINS_4gemm6kernel13GemmUniversalIN4cute5tupleIJiiiiEEENS1_10collective13CollectiveMmaINS1_35MainloopSm100TmaUmmaWarpSpecializedILi5ELi2ELi4ENS5_IJNS4_1CILi1EEENSA_ILi2EEESB_EEEEENS5_IJNSA_ILi64EEENSA_ILi128EEESF_EEENS_12float_e4m3_tENS5_IJlSB_lEEESI_SJ_NS4_8TiledMMAINS4_8MMA_AtomIJNS4_10MMA_TraitsINS4_19SM100_MMA_F8F6F4_SSEJSI_SI_fSF_SG_NS4_17integral_constantINS4_4UMMA5MajorELSQ_0EEESR_NSO_INSP_7ScaleInELSS_0EEEST_EEEEEENS4_6LayoutINS5_IJSB_SB_SB_EEENS5_IJNSA_ILi0EEESY_SY_EEEEENS5_IJNS4_10UnderscoreES11_S11_EEEEENS4_23SM90_TMA_LOAD_MULTICASTENS4_14ComposedLayoutINS4_7SwizzleILi2ELi4ELi3EEENS4_18smem_ptr_flag_bitsILi8EEENSW_INS5_IJNSA_ILi8EEESF_EEENS5_IJSF_SB_EEEEEEEvNS4_8identityENS4_13SM90_TMA_LOADES1E_vS1F_EENS_8epilogue10collective18CollectiveEpilogueINS1I_23Sm100TmaWarpSpecializedILi2ELi2ELi32ELb0ELb0EEEJSH_NS5_IJNSW_ISF_SB_EES1N_EEESI_SJ_SI_SJ_NS1I_6fusion15FusionCallbacksIS1M_NS1P_17LinearCombinationISI_fSI_fLNS_15FloatRoundStyleE2EEESH_S1O_JEEENS4_5SM1004TMEM4LOAD26SM100_TMEM_LOAD_16dp32b32xES1G_S1E_NS4_39AutoVectorizingCopyWithAssumedAlignmentILi128EEENS4_14SM90_TMA_STOREES1E_S20_S20_EEEvvEEEEvNT_6ParamsE --------------------------
	.section	.nv.constant0._ZN7cutlass13device_kernelINS_4gemm6kernel13GemmUniversalIN4cute5tupleIJiiiiEEENS1_10collective13CollectiveMmaINS1_35MainloopSm100TmaUmmaWarpSpecializedILi5ELi2ELi4ENS5_IJNS4_1CILi1EEENSA_ILi2EEESB_EEEEENS5_IJNSA_ILi64EEENSA_ILi128EEESF_EEENS_12float_e4m3_tENS5_IJlSB_lEEESI_SJ_NS4_8TiledMMAINS4_8MMA_AtomIJNS4_10MMA_TraitsINS4_19SM100_MMA_F8F6F4_SSEJSI_SI_fSF_SG_NS4_17integral_constantINS4_4UMMA5MajorELSQ_0EEESR_NSO_INSP_7ScaleInELSS_0EEEST_EEEEEENS4_6LayoutINS5_IJSB_SB_SB_EEENS5_IJNSA_ILi0EEESY_SY_EEEEENS5_IJNS4_10UnderscoreES11_S11_EEEEENS4_23SM90_TMA_LOAD_MULTICASTENS4_14ComposedLayoutINS4_7SwizzleILi2ELi4ELi3EEENS4_18smem_ptr_flag_bitsILi8EEENSW_INS5_IJNSA_ILi8EEESF_EEENS5_IJSF_SB_EEEEEEEvNS4_8identityENS4_13SM90_TMA_LOADES1E_vS1F_EENS_8epilogue10collective18CollectiveEpilogueINS1I_23Sm100TmaWarpSpecializedILi2ELi2ELi32ELb0ELb0EEEJSH_NS5_IJNSW_ISF_SB_EES1N_EEESI_SJ_SI_SJ_NS1I_6fusion15FusionCallbacksIS1M_NS1P_17LinearCombinationISI_fSI_fLNS_15FloatRoundStyleE2EEESH_S1O_JEEENS4_5SM1004TMEM4LOAD26SM100_TMEM_LOAD_16dp32b32xES1G_S1E_NS4_39AutoVectorizingCopyWithAssumedAlignmentILi128EEENS4_14SM90_TMA_STOREES1E_S20_S20_EEEvvEEEEvNT_6ParamsE,"a",@progbits
	.sectionflags	@""
	.align	4
.nv.constant0._ZN7cutlass13device_kernelINS_4gemm6kernel13GemmUniversalIN4cute5tupleIJiiiiEEENS1_10collective13CollectiveMmaINS1_35MainloopSm100TmaUmmaWarpSpecializedILi5ELi2ELi4ENS5_IJNS4_1CILi1EEENSA_ILi2EEESB_EEEEENS5_IJNSA_ILi64EEENSA_ILi128EEESF_EEENS_12float_e4m3_tENS5_IJlSB_lEEESI_SJ_NS4_8TiledMMAINS4_8MMA_AtomIJNS4_10MMA_TraitsINS4_19SM100_MMA_F8F6F4_SSEJSI_SI_fSF_SG_NS4_17integral_constantINS4_4UMMA5MajorELSQ_0EEESR_NSO_INSP_7ScaleInELSS_0EEEST_EEEEEENS4_6LayoutINS5_IJSB_SB_SB_EEENS5_IJNSA_ILi0EEESY_SY_EEEEENS5_IJNS4_10UnderscoreES11_S11_EEEEENS4_23SM90_TMA_LOAD_MULTICASTENS4_14ComposedLayoutINS4_7SwizzleILi2ELi4ELi3EEENS4_18smem_ptr_flag_bitsILi8EEENSW_INS5_IJNSA_ILi8EEESF_EEENS5_IJSF_SB_EEEEEEEvNS4_8identityENS4_13SM90_TMA_LOADES1E_vS1F_EENS_8epilogue10collective18CollectiveEpilogueINS1I_23Sm100TmaWarpSpecializedILi2ELi2ELi32ELb0ELb0EEEJSH_NS5_IJNSW_ISF_SB_EES1N_EEESI_SJ_SI_SJ_NS1I_6fusion15FusionCallbacksIS1M_NS1P_17LinearCombinationISI_fSI_fLNS_15FloatRoundStyleE2EEESH_S1O_JEEENS4_5SM1004TMEM4LOAD26SM100_TMEM_LOAD_16dp32b32xES1G_S1E_NS4_39AutoVectorizingCopyWithAssumedAlignmentILi128EEENS4_14SM90_TMA_STOREES1E_S20_S20_EEEvvEEEEvNT_6ParamsE:
	.zero		2944


//--------------------- SYMBOLS --------------------------

	.type		.nv.reservedSmem.offset0,@object
	.size		.nv.reservedSmem.offset0,0x4
	.type		.nv.reservedSmem.cap,@object
	.size		.nv.reservedSmem.cap,0x4
	.type		__assertfail,@function
